//
// Generated by NVIDIA NVVM Compiler
//
// Compiler Build ID: CL-36424714
// Cuda compilation tools, release 13.0, V13.0.88
// Based on NVVM 20.0.0
//

.version 9.0
.target sm_100
.address_size 64

	// .globl	_Z15assign_clustersPKfS0_Piiii
.extern .shared .align 16 .b8 shared_mem[];

.visible .entry _Z15assign_clustersPKfS0_Piiii(
	.param .u64 .ptr .align 1 _Z15assign_clustersPKfS0_Piiii_param_0,
	.param .u64 .ptr .align 1 _Z15assign_clustersPKfS0_Piiii_param_1,
	.param .u64 .ptr .align 1 _Z15assign_clustersPKfS0_Piiii_param_2,
	.param .u32 _Z15assign_clustersPKfS0_Piiii_param_3,
	.param .u32 _Z15assign_clustersPKfS0_Piiii_param_4,
	.param .u32 _Z15assign_clustersPKfS0_Piiii_param_5
)
{
	.reg .pred 	%p<19>;
	.reg .b32 	%r<74>;
	.reg .b32 	%f<96>;
	.reg .b64 	%rd<40>;

	ld.param.u64 	%rd8, [_Z15assign_clustersPKfS0_Piiii_param_0];
	ld.param.u64 	%rd9, [_Z15assign_clustersPKfS0_Piiii_param_1];
	ld.param.u64 	%rd7, [_Z15assign_clustersPKfS0_Piiii_param_2];
	ld.param.u32 	%r40, [_Z15assign_clustersPKfS0_Piiii_param_3];
	ld.param.u32 	%r38, [_Z15assign_clustersPKfS0_Piiii_param_4];
	ld.param.u32 	%r39, [_Z15assign_clustersPKfS0_Piiii_param_5];
	cvta.to.global.u64 	%rd1, %rd9;
	cvta.to.global.u64 	%rd2, %rd8;
	mov.u32 	%r41, %tid.x;
	mov.u32 	%r42, %ntid.x;
	mov.u32 	%r43, %ctaid.x;
	mad.lo.s32 	%r1, %r42, %r43, %r41;
	setp.ge.s32 	%p1, %r1, %r40;
	@%p1 bra 	$L__BB0_23;
	setp.lt.s32 	%p2, %r38, 1;
	mov.b32 	%r73, 0;
	@%p2 bra 	$L__BB0_22;
	setp.lt.s32 	%p3, %r39, 1;
	mul.lo.s32 	%r2, %r39, %r1;
	@%p3 bra 	$L__BB0_16;
	and.b32  	%r3, %r39, 7;
	and.b32  	%r4, %r39, 3;
	and.b32  	%r5, %r39, 2147483640;
	and.b32  	%r6, %r39, 1;
	neg.s32 	%r7, %r5;
	add.s64 	%rd3, %rd2, 16;
	mov.f32 	%f84, 0f7F800000;
	mov.b32 	%r58, 0;
	mov.u32 	%r73, %r58;
$L__BB0_4:
	setp.lt.u32 	%p10, %r39, 8;
	mul.lo.s32 	%r10, %r58, %r39;
	mov.f32 	%f92, 0f00000000;
	mov.b32 	%r63, 0;
	@%p10 bra 	$L__BB0_7;
	mul.wide.u32 	%rd10, %r10, 4;
	add.s64 	%rd11, %rd1, %rd10;
	add.s64 	%rd39, %rd11, 16;
	mov.f32 	%f92, 0f00000000;
	mov.u32 	%r60, %r2;
	mov.u32 	%r61, %r7;
$L__BB0_6:
	.pragma "nounroll";
	mul.wide.s32 	%rd12, %r60, 4;
	add.s64 	%rd13, %rd3, %rd12;
	ld.global.f32 	%f26, [%rd13+-16];
	ld.global.f32 	%f27, [%rd39+-16];
	sub.f32 	%f28, %f26, %f27;
	fma.rn.f32 	%f29, %f28, %f28, %f92;
	ld.global.f32 	%f30, [%rd13+-12];
	ld.global.f32 	%f31, [%rd39+-12];
	sub.f32 	%f32, %f30, %f31;
	fma.rn.f32 	%f33, %f32, %f32, %f29;
	ld.global.f32 	%f34, [%rd13+-8];
	ld.global.f32 	%f35, [%rd39+-8];
	sub.f32 	%f36, %f34, %f35;
	fma.rn.f32 	%f37, %f36, %f36, %f33;
	ld.global.f32 	%f38, [%rd13+-4];
	ld.global.f32 	%f39, [%rd39+-4];
	sub.f32 	%f40, %f38, %f39;
	fma.rn.f32 	%f41, %f40, %f40, %f37;
	ld.global.f32 	%f42, [%rd13];
	ld.global.f32 	%f43, [%rd39];
	sub.f32 	%f44, %f42, %f43;
	fma.rn.f32 	%f45, %f44, %f44, %f41;
	ld.global.f32 	%f46, [%rd13+4];
	ld.global.f32 	%f47, [%rd39+4];
	sub.f32 	%f48, %f46, %f47;
	fma.rn.f32 	%f49, %f48, %f48, %f45;
	ld.global.f32 	%f50, [%rd13+8];
	ld.global.f32 	%f51, [%rd39+8];
	sub.f32 	%f52, %f50, %f51;
	fma.rn.f32 	%f53, %f52, %f52, %f49;
	ld.global.f32 	%f54, [%rd13+12];
	ld.global.f32 	%f55, [%rd39+12];
	sub.f32 	%f56, %f54, %f55;
	fma.rn.f32 	%f92, %f56, %f56, %f53;
	add.s32 	%r61, %r61, 8;
	add.s32 	%r60, %r60, 8;
	add.s64 	%rd39, %rd39, 32;
	setp.ne.s32 	%p11, %r61, 0;
	mov.u32 	%r63, %r5;
	@%p11 bra 	$L__BB0_6;
$L__BB0_7:
	setp.eq.s32 	%p12, %r3, 0;
	@%p12 bra 	$L__BB0_15;
	add.s32 	%r51, %r3, -1;
	setp.lt.u32 	%p13, %r51, 3;
	@%p13 bra 	$L__BB0_10;
	add.s32 	%r52, %r63, %r2;
	mul.wide.s32 	%rd14, %r52, 4;
	add.s64 	%rd15, %rd2, %rd14;
	ld.global.f32 	%f58, [%rd15];
	add.s32 	%r53, %r63, %r10;
	mul.wide.u32 	%rd16, %r53, 4;
	add.s64 	%rd17, %rd1, %rd16;
	ld.global.f32 	%f59, [%rd17];
	sub.f32 	%f60, %f58, %f59;
	fma.rn.f32 	%f61, %f60, %f60, %f92;
	ld.global.f32 	%f62, [%rd15+4];
	cvt.u64.u32 	%rd18, %r10;
	cvt.u64.u32 	%rd19, %r63;
	add.s64 	%rd20, %rd19, %rd18;
	shl.b64 	%rd21, %rd20, 2;
	add.s64 	%rd22, %rd1, %rd21;
	ld.global.f32 	%f63, [%rd22+4];
	sub.f32 	%f64, %f62, %f63;
	fma.rn.f32 	%f65, %f64, %f64, %f61;
	ld.global.f32 	%f66, [%rd15+8];
	ld.global.f32 	%f67, [%rd22+8];
	sub.f32 	%f68, %f66, %f67;
	fma.rn.f32 	%f69, %f68, %f68, %f65;
	ld.global.f32 	%f70, [%rd15+12];
	ld.global.f32 	%f71, [%rd22+12];
	sub.f32 	%f72, %f70, %f71;
	fma.rn.f32 	%f92, %f72, %f72, %f69;
	add.s32 	%r63, %r63, 4;
$L__BB0_10:
	setp.eq.s32 	%p14, %r4, 0;
	@%p14 bra 	$L__BB0_15;
	setp.eq.s32 	%p15, %r4, 1;
	@%p15 bra 	$L__BB0_13;
	add.s32 	%r54, %r63, %r2;
	mul.wide.s32 	%rd23, %r54, 4;
	add.s64 	%rd24, %rd2, %rd23;
	ld.global.f32 	%f74, [%rd24];
	add.s32 	%r55, %r63, %r10;
	mul.wide.u32 	%rd25, %r55, 4;
	add.s64 	%rd26, %rd1, %rd25;
	ld.global.f32 	%f75, [%rd26];
	sub.f32 	%f76, %f74, %f75;
	fma.rn.f32 	%f77, %f76, %f76, %f92;
	ld.global.f32 	%f78, [%rd24+4];
	cvt.u64.u32 	%rd27, %r10;
	cvt.u64.u32 	%rd28, %r63;
	add.s64 	%rd29, %rd28, %rd27;
	shl.b64 	%rd30, %rd29, 2;
	add.s64 	%rd31, %rd1, %rd30;
	ld.global.f32 	%f79, [%rd31+4];
	sub.f32 	%f80, %f78, %f79;
	fma.rn.f32 	%f92, %f80, %f80, %f77;
	add.s32 	%r63, %r63, 2;
$L__BB0_13:
	setp.eq.s32 	%p16, %r6, 0;
	@%p16 bra 	$L__BB0_15;
	add.s32 	%r56, %r63, %r2;
	mul.wide.s32 	%rd32, %r56, 4;
	add.s64 	%rd33, %rd2, %rd32;
	ld.global.f32 	%f81, [%rd33];
	add.s32 	%r57, %r63, %r10;
	mul.wide.u32 	%rd34, %r57, 4;
	add.s64 	%rd35, %rd1, %rd34;
	ld.global.f32 	%f82, [%rd35];
	sub.f32 	%f83, %f81, %f82;
	fma.rn.f32 	%f92, %f83, %f83, %f92;
$L__BB0_15:
	setp.lt.f32 	%p17, %f92, %f84;
	selp.f32 	%f84, %f92, %f84, %p17;
	selp.b32 	%r73, %r58, %r73, %p17;
	add.s32 	%r58, %r58, 1;
	setp.eq.s32 	%p18, %r58, %r38;
	@%p18 bra 	$L__BB0_22;
	bra.uni 	$L__BB0_4;
$L__BB0_16:
	and.b32  	%r22, %r38, 3;
	setp.lt.u32 	%p4, %r38, 4;
	mov.f32 	%f94, 0f7F800000;
	mov.b32 	%r70, 0;
	mov.u32 	%r73, %r70;
	@%p4 bra 	$L__BB0_19;
	and.b32  	%r70, %r38, 2147483644;
	mov.f32 	%f94, 0f7F800000;
	mov.b32 	%r65, 0;
	mov.u32 	%r73, %r65;
$L__BB0_18:
	setp.gt.f32 	%p5, %f94, 0f00000000;
	selp.f32 	%f94, 0f00000000, %f94, %p5;
	selp.b32 	%r73, %r65, %r73, %p5;
	add.s32 	%r65, %r65, 4;
	setp.ne.s32 	%p6, %r65, %r70;
	@%p6 bra 	$L__BB0_18;
$L__BB0_19:
	setp.eq.s32 	%p7, %r22, 0;
	@%p7 bra 	$L__BB0_22;
	mov.b32 	%r72, 0;
$L__BB0_21:
	.pragma "nounroll";
	setp.gt.f32 	%p8, %f94, 0f00000000;
	selp.f32 	%f94, 0f00000000, %f94, %p8;
	selp.b32 	%r73, %r70, %r73, %p8;
	add.s32 	%r70, %r70, 1;
	add.s32 	%r72, %r72, 1;
	setp.ne.s32 	%p9, %r72, %r22;
	@%p9 bra 	$L__BB0_21;
$L__BB0_22:
	cvta.to.global.u64 	%rd36, %rd7;
	mul.wide.s32 	%rd37, %r1, 4;
	add.s64 	%rd38, %rd36, %rd37;
	st.global.u32 	[%rd38], %r73;
$L__BB0_23:
	ret;

}
	// .globl	_Z16update_centroidsPKfPKiPfPiiii
.visible .entry _Z16update_centroidsPKfPKiPfPiiii(
	.param .u64 .ptr .align 1 _Z16update_centroidsPKfPKiPfPiiii_param_0,
	.param .u64 .ptr .align 1 _Z16update_centroidsPKfPKiPfPiiii_param_1,
	.param .u64 .ptr .align 1 _Z16update_centroidsPKfPKiPfPiiii_param_2,
	.param .u64 .ptr .align 1 _Z16update_centroidsPKfPKiPfPiiii_param_3,
	.param .u32 _Z16update_centroidsPKfPKiPfPiiii_param_4,
	.param .u32 _Z16update_centroidsPKfPKiPfPiiii_param_5,
	.param .u32 _Z16update_centroidsPKfPKiPfPiiii_param_6
)
{
	.reg .pred 	%p<15>;
	.reg .b32 	%r<82>;
	.reg .b32 	%f<61>;
	.reg .b64 	%rd<23>;

	ld.param.u64 	%rd5, [_Z16update_centroidsPKfPKiPfPiiii_param_0];
	ld.param.u64 	%rd2, [_Z16update_centroidsPKfPKiPfPiiii_param_1];
	ld.param.u64 	%rd3, [_Z16update_centroidsPKfPKiPfPiiii_param_2];
	ld.param.u64 	%rd4, [_Z16update_centroidsPKfPKiPfPiiii_param_3];
	ld.param.u32 	%r36, [_Z16update_centroidsPKfPKiPfPiiii_param_4];
	ld.param.u32 	%r37, [_Z16update_centroidsPKfPKiPfPiiii_param_5];
	ld.param.u32 	%r38, [_Z16update_centroidsPKfPKiPfPiiii_param_6];
	cvta.to.global.u64 	%rd1, %rd5;
	mov.u32 	%r1, %tid.x;
	mov.u32 	%r39, %ntid.x;
	mov.u32 	%r40, %ctaid.x;
	mad.lo.s32 	%r2, %r39, %r40, %r1;
	mul.lo.s32 	%r3, %r38, %r37;
	setp.ge.s32 	%p1, %r1, %r3;
	shl.b32 	%r41, %r1, 2;
	mov.u32 	%r42, shared_mem;
	add.s32 	%r4, %r42, %r41;
	@%p1 bra 	$L__BB1_2;
	mov.b32 	%r43, 0;
	st.shared.u32 	[%r4], %r43;
$L__BB1_2:
	shl.b32 	%r44, %r3, 2;
	add.s32 	%r5, %r42, %r44;
	setp.ge.s32 	%p2, %r1, %r37;
	add.s32 	%r6, %r5, %r41;
	@%p2 bra 	$L__BB1_4;
	mov.b32 	%r47, 0;
	st.shared.u32 	[%r6], %r47;
$L__BB1_4:
	bar.sync 	0;
	setp.ge.s32 	%p3, %r2, %r36;
	@%p3 bra 	$L__BB1_19;
	cvta.to.global.u64 	%rd6, %rd2;
	mul.wide.s32 	%rd7, %r2, 4;
	add.s64 	%rd8, %rd6, %rd7;
	ld.global.u32 	%r7, [%rd8];
	setp.lt.s32 	%p4, %r38, 1;
	@%p4 bra 	$L__BB1_18;
	mul.lo.s32 	%r8, %r7, %r38;
	mul.lo.s32 	%r9, %r38, %r2;
	and.b32  	%r10, %r38, 15;
	setp.lt.u32 	%p5, %r38, 16;
	mov.b32 	%r77, 0;
	@%p5 bra 	$L__BB1_9;
	and.b32  	%r77, %r38, 2147483632;
	neg.s32 	%r75, %r77;
	shl.b32 	%r49, %r8, 2;
	add.s32 	%r51, %r49, %r42;
	add.s32 	%r74, %r51, 32;
	mov.u32 	%r73, %r9;
$L__BB1_8:
	.pragma "nounroll";
	mul.wide.s32 	%rd9, %r73, 4;
	add.s64 	%rd10, %rd1, %rd9;
	ld.global.f32 	%f1, [%rd10];
	atom.shared.add.f32 	%f2, [%r74+-32], %f1;
	ld.global.f32 	%f3, [%rd10+4];
	atom.shared.add.f32 	%f4, [%r74+-28], %f3;
	ld.global.f32 	%f5, [%rd10+8];
	atom.shared.add.f32 	%f6, [%r74+-24], %f5;
	ld.global.f32 	%f7, [%rd10+12];
	atom.shared.add.f32 	%f8, [%r74+-20], %f7;
	ld.global.f32 	%f9, [%rd10+16];
	atom.shared.add.f32 	%f10, [%r74+-16], %f9;
	ld.global.f32 	%f11, [%rd10+20];
	atom.shared.add.f32 	%f12, [%r74+-12], %f11;
	ld.global.f32 	%f13, [%rd10+24];
	atom.shared.add.f32 	%f14, [%r74+-8], %f13;
	ld.global.f32 	%f15, [%rd10+28];
	atom.shared.add.f32 	%f16, [%r74+-4], %f15;
	ld.global.f32 	%f17, [%rd10+32];
	atom.shared.add.f32 	%f18, [%r74], %f17;
	ld.global.f32 	%f19, [%rd10+36];
	atom.shared.add.f32 	%f20, [%r74+4], %f19;
	ld.global.f32 	%f21, [%rd10+40];
	atom.shared.add.f32 	%f22, [%r74+8], %f21;
	ld.global.f32 	%f23, [%rd10+44];
	atom.shared.add.f32 	%f24, [%r74+12], %f23;
	ld.global.f32 	%f25, [%rd10+48];
	atom.shared.add.f32 	%f26, [%r74+16], %f25;
	ld.global.f32 	%f27, [%rd10+52];
	atom.shared.add.f32 	%f28, [%r74+20], %f27;
	ld.global.f32 	%f29, [%rd10+56];
	atom.shared.add.f32 	%f30, [%r74+24], %f29;
	ld.global.f32 	%f31, [%rd10+60];
	atom.shared.add.f32 	%f32, [%r74+28], %f31;
	add.s32 	%r75, %r75, 16;
	add.s32 	%r74, %r74, 64;
	add.s32 	%r73, %r73, 16;
	setp.ne.s32 	%p6, %r75, 0;
	@%p6 bra 	$L__BB1_8;
$L__BB1_9:
	setp.eq.s32 	%p7, %r10, 0;
	@%p7 bra 	$L__BB1_18;
	and.b32  	%r21, %r38, 7;
	setp.lt.u32 	%p8, %r10, 8;
	@%p8 bra 	$L__BB1_12;
	add.s32 	%r52, %r77, %r8;
	shl.b32 	%r53, %r52, 2;
	mov.u32 	%r54, shared_mem;
	add.s32 	%r55, %r54, %r53;
	add.s32 	%r56, %r77, %r9;
	mul.wide.s32 	%rd11, %r56, 4;
	add.s64 	%rd12, %rd1, %rd11;
	ld.global.f32 	%f33, [%rd12];
	atom.shared.add.f32 	%f34, [%r55], %f33;
	ld.global.f32 	%f35, [%rd12+4];
	atom.shared.add.f32 	%f36, [%r55+4], %f35;
	ld.global.f32 	%f37, [%rd12+8];
	atom.shared.add.f32 	%f38, [%r55+8], %f37;
	ld.global.f32 	%f39, [%rd12+12];
	atom.shared.add.f32 	%f40, [%r55+12], %f39;
	ld.global.f32 	%f41, [%rd12+16];
	atom.shared.add.f32 	%f42, [%r55+16], %f41;
	ld.global.f32 	%f43, [%rd12+20];
	atom.shared.add.f32 	%f44, [%r55+20], %f43;
	ld.global.f32 	%f45, [%rd12+24];
	atom.shared.add.f32 	%f46, [%r55+24], %f45;
	ld.global.f32 	%f47, [%rd12+28];
	atom.shared.add.f32 	%f48, [%r55+28], %f47;
	add.s32 	%r77, %r77, 8;
$L__BB1_12:
	setp.eq.s32 	%p9, %r21, 0;
	@%p9 bra 	$L__BB1_18;
	and.b32  	%r24, %r38, 3;
	setp.lt.u32 	%p10, %r21, 4;
	@%p10 bra 	$L__BB1_15;
	add.s32 	%r57, %r77, %r8;
	shl.b32 	%r58, %r57, 2;
	mov.u32 	%r59, shared_mem;
	add.s32 	%r60, %r59, %r58;
	add.s32 	%r61, %r77, %r9;
	mul.wide.s32 	%rd13, %r61, 4;
	add.s64 	%rd14, %rd1, %rd13;
	ld.global.f32 	%f49, [%rd14];
	atom.shared.add.f32 	%f50, [%r60], %f49;
	ld.global.f32 	%f51, [%rd14+4];
	atom.shared.add.f32 	%f52, [%r60+4], %f51;
	ld.global.f32 	%f53, [%rd14+8];
	atom.shared.add.f32 	%f54, [%r60+8], %f53;
	ld.global.f32 	%f55, [%rd14+12];
	atom.shared.add.f32 	%f56, [%r60+12], %f55;
	add.s32 	%r77, %r77, 4;
$L__BB1_15:
	setp.eq.s32 	%p11, %r24, 0;
	@%p11 bra 	$L__BB1_18;
	add.s32 	%r81, %r77, %r9;
	add.s32 	%r62, %r77, %r8;
	shl.b32 	%r63, %r62, 2;
	mov.u32 	%r64, shared_mem;
	add.s32 	%r80, %r64, %r63;
	neg.s32 	%r79, %r24;
$L__BB1_17:
	.pragma "nounroll";
	mul.wide.s32 	%rd15, %r81, 4;
	add.s64 	%rd16, %rd1, %rd15;
	ld.global.f32 	%f57, [%rd16];
	atom.shared.add.f32 	%f58, [%r80], %f57;
	add.s32 	%r81, %r81, 1;
	add.s32 	%r80, %r80, 4;
	add.s32 	%r79, %r79, 1;
	setp.ne.s32 	%p12, %r79, 0;
	@%p12 bra 	$L__BB1_17;
$L__BB1_18:
	shl.b32 	%r65, %r7, 2;
	add.s32 	%r66, %r5, %r65;
	atom.shared.add.u32 	%r67, [%r66], 1;
$L__BB1_19:
	setp.ge.s32 	%p13, %r1, %r3;
	bar.sync 	0;
	@%p13 bra 	$L__BB1_21;
	cvta.to.global.u64 	%rd17, %rd3;
	mul.wide.u32 	%rd18, %r1, 4;
	add.s64 	%rd19, %rd17, %rd18;
	shl.b32 	%r68, %r1, 2;
	mov.u32 	%r69, shared_mem;
	add.s32 	%r70, %r69, %r68;
	ld.shared.f32 	%f59, [%r70];
	atom.global.add.f32 	%f60, [%rd19], %f59;
$L__BB1_21:
	setp.ge.s32 	%p14, %r1, %r37;
	@%p14 bra 	$L__BB1_23;
	cvta.to.global.u64 	%rd20, %rd4;
	mul.wide.u32 	%rd21, %r1, 4;
	add.s64 	%rd22, %rd20, %rd21;
	ld.shared.u32 	%r71, [%r6];
	atom.global.add.u32 	%r72, [%rd22], %r71;
$L__BB1_23:
	ret;

}


// ===== COMPILED SASS (sm_100) =====

	.target	sm_100

	.elftype	@"ET_EXEC"


//--------------------- .note.nv.tkinfo           --------------------------
	.section	.note.nv.tkinfo,"",@"SHT_NOTE"
	.sectionflags	@"SHF_NOTE_NV_TKINFO"
	.tkinfo
        /*0018*/ 	.word	0x00000002
        /*0030*/ 	.string	""
        /*0030*/ 	.string	"ptxas"
        /*0030*/ 	.string	"Cuda compilation tools, release 13.0, V13.0.88"
        /*0030*/ 	.string	"Build cuda_13.0.r13.0/compiler.36424714_0"
        /*0030*/ 	.string	"-arch sm_100 -m 64 "



//--------------------- .note.nv.cuinfo           --------------------------
	.section	.note.nv.cuinfo,"",@"SHT_NOTE"
	.sectionflags	@"SHF_NOTE_NV_CUINFO"
        /*0018*/ 	.short	0x0002
        /*001a*/ 	.short	0x0064
        /*001c*/ 	.short	0x0082
	.zero		2


//--------------------- .nv.info                  --------------------------
	.section	.nv.info,"",@"SHT_CUDA_INFO"
	.align	4


	//----- nvinfo : EIATTR_REGCOUNT
	.align		4
        /*0000*/ 	.byte	0x04, 0x2f
        /*0002*/ 	.short	(.L_1 - .L_0)
	.align		4
.L_0:
        /*0004*/ 	.word	index@(_Z15assign_clustersPKfS0_Piiii)
        /*0008*/ 	.word	0x0000001f


	//----- nvinfo : EIATTR_FRAME_SIZE
	.align		4
.L_1:
        /*000c*/ 	.byte	0x04, 0x11
        /*000e*/ 	.short	(.L_3 - .L_2)
	.align		4
.L_2:
        /*0010*/ 	.word	index@(_Z15assign_clustersPKfS0_Piiii)
        /*0014*/ 	.word	0x00000000


	//----- nvinfo : EIATTR_REGCOUNT
	.align		4
.L_3:
        /*0018*/ 	.byte	0x04, 0x2f
        /*001a*/ 	.short	(.L_5 - .L_4)
	.align		4
.L_4:
        /*001c*/ 	.word	index@(_Z16update_centroidsPKfPKiPfPiiii)
        /*0020*/ 	.word	0x00000014


	//----- nvinfo : EIATTR_FRAME_SIZE
	.align		4
.L_5:
        /*0024*/ 	.byte	0x04, 0x11
        /*0026*/ 	.short	(.L_7 - .L_6)
	.align		4
.L_6:
        /*0028*/ 	.word	index@(_Z16update_centroidsPKfPKiPfPiiii)
        /*002c*/ 	.word	0x00000000


	//----- nvinfo : EIATTR_MIN_STACK_SIZE
	.align		4
.L_7:
        /*0030*/ 	.byte	0x04, 0x12
        /*0032*/ 	.short	(.L_9 - .L_8)
	.align		4
.L_8:
        /*0034*/ 	.word	index@(_Z16update_centroidsPKfPKiPfPiiii)
        /*0038*/ 	.word	0x00000000


	//----- nvinfo : EIATTR_MIN_STACK_SIZE
	.align		4
.L_9:
        /*003c*/ 	.byte	0x04, 0x12
        /*003e*/ 	.short	(.L_11 - .L_10)
	.align		4
.L_10:
        /*0040*/ 	.word	index@(_Z15assign_clustersPKfS0_Piiii)
        /*0044*/ 	.word	0x00000000
.L_11:


//--------------------- .nv.compat                --------------------------
	.section	.nv.compat,"",@"SHT_CUDA_COMPAT_INFO"
	.align	4
        /*0000*/ 	.byte	0x02, 0x09, 0x00, 0x00, 0x02, 0x02, 0x01, 0x00, 0x02, 0x05, 0x05, 0x00, 0x03, 0x07, 0x01, 0x01
        /*0010*/ 	.byte	0x02, 0x03, 0x00, 0x00, 0x02, 0x06, 0x01, 0x00, 0x04, 0x0b, 0x08, 0x00, 0x09, 0x00, 0x00, 0x00
        /*0020*/ 	.byte	0x00, 0x00, 0x00, 0x00


//--------------------- .nv.info._Z16update_centroidsPKfPKiPfPiiii --------------------------
	.section	.nv.info._Z16update_centroidsPKfPKiPfPiiii,"",@"SHT_CUDA_INFO"
	.sectionflags	@""
	.align	4


	//----- nvinfo : EIATTR_CUDA_API_VERSION
	.align		4
        /*0000*/ 	.byte	0x04, 0x37
        /*0002*/ 	.short	(.L_13 - .L_12)
.L_12:
        /*0004*/ 	.word	0x00000082


	//----- nvinfo : EIATTR_KPARAM_INFO
	.align		4
.L_13:
        /*0008*/ 	.byte	0x04, 0x17
        /*000a*/ 	.short	(.L_15 - .L_14)
.L_14:
        /*000c*/ 	.word	0x00000000
        /*0010*/ 	.short	0x0006
        /*0012*/ 	.short	0x0028
        /*0014*/ 	.byte	0x00, 0xf0, 0x11, 0x00


	//----- nvinfo : EIATTR_KPARAM_INFO
	.align		4
.L_15:
        /*0018*/ 	.byte	0x04, 0x17
        /*001a*/ 	.short	(.L_17 - .L_16)
.L_16:
        /*001c*/ 	.word	0x00000000
        /*0020*/ 	.short	0x0005
        /*0022*/ 	.short	0x0024
        /*0024*/ 	.byte	0x00, 0xf0, 0x11, 0x00


	//----- nvinfo : EIATTR_KPARAM_INFO
	.align		4
.L_17:
        /*0028*/ 	.byte	0x04, 0x17
        /*002a*/ 	.short	(.L_19 - .L_18)
.L_18:
        /*002c*/ 	.word	0x00000000
        /*0030*/ 	.short	0x0004
        /*0032*/ 	.short	0x0020
        /*0034*/ 	.byte	0x00, 0xf0, 0x11, 0x00


	//----- nvinfo : EIATTR_KPARAM_INFO
	.align		4
.L_19:
        /*0038*/ 	.byte	0x04, 0x17
        /*003a*/ 	.short	(.L_21 - .L_20)
.L_20:
        /*003c*/ 	.word	0x00000000
        /*0040*/ 	.short	0x0003
        /*0042*/ 	.short	0x0018
        /*0044*/ 	.byte	0x00, 0xf5, 0x21, 0x00


	//----- nvinfo : EIATTR_KPARAM_INFO
	.align		4
.L_21:
        /*0048*/ 	.byte	0x04, 0x17
        /*004a*/ 	.short	(.L_23 - .L_22)
.L_22:
        /*004c*/ 	.word	0x00000000
        /*0050*/ 	.short	0x0002
        /*0052*/ 	.short	0x0010
        /*0054*/ 	.byte	0x00, 0xf5, 0x21, 0x00


	//----- nvinfo : EIATTR_KPARAM_INFO
	.align		4
.L_23:
        /*0058*/ 	.byte	0x04, 0x17
        /*005a*/ 	.short	(.L_25 - .L_24)
.L_24:
        /*005c*/ 	.word	0x00000000
        /*0060*/ 	.short	0x0001
        /*0062*/ 	.short	0x0008
        /*0064*/ 	.byte	0x00, 0xf5, 0x21, 0x00


	//----- nvinfo : EIATTR_KPARAM_INFO
	.align		4
.L_25:
        /*0068*/ 	.byte	0x04, 0x17
        /*006a*/ 	.short	(.L_27 - .L_26)
.L_26:
        /*006c*/ 	.word	0x00000000
        /*0070*/ 	.short	0x0000
        /*0072*/ 	.short	0x0000
        /*0074*/ 	.byte	0x00, 0xf5, 0x21, 0x00


	//----- nvinfo : EIATTR_SPARSE_MMA_MASK
	.align		4
.L_27:
        /*0078*/ 	.byte	0x03, 0x50
        /*007a*/ 	.short	0x0000


	//----- nvinfo : EIATTR_MAXREG_COUNT
	.align		4
        /*007c*/ 	.byte	0x03, 0x1b
        /*007e*/ 	.short	0x00ff


	//----- nvinfo : EIATTR_NUM_BARRIERS
	.align		4
        /*0080*/ 	.byte	0x02, 0x4c
        /*0082*/ 	.byte	0x01
	.zero		1


	//----- nvinfo : EIATTR_MERCURY_ISA_VERSION
	.align		4
        /*0084*/ 	.byte	0x03, 0x5f
        /*0086*/ 	.short	0x0101


	//----- nvinfo : EIATTR_VRC_CTA_INIT_COUNT
	.align		4
        /*0088*/ 	.byte	0x02, 0x4a
	.zero		1
	.zero		1


	//----- nvinfo : EIATTR_EXIT_INSTR_OFFSETS
	.align		4
        /*008c*/ 	.byte	0x04, 0x1c
        /*008e*/ 	.short	(.L_29 - .L_28)


	//   ....[0]....
.L_28:
        /*0090*/ 	.word	0x00001390


	//   ....[1]....
        /*0094*/ 	.word	0x000013e0


	//----- nvinfo : EIATTR_CRS_STACK_SIZE
	.align		4
.L_29:
        /*0098*/ 	.byte	0x04, 0x1e
        /*009a*/ 	.short	(.L_31 - .L_30)
.L_30:
        /*009c*/ 	.word	0x00000000


	//----- nvinfo : EIATTR_CBANK_PARAM_SIZE
	.align		4
.L_31:
        /*00a0*/ 	.byte	0x03, 0x19
        /*00a2*/ 	.short	0x002c


	//----- nvinfo : EIATTR_PARAM_CBANK
	.align		4
        /*00a4*/ 	.byte	0x04, 0x0a
        /*00a6*/ 	.short	(.L_33 - .L_32)
	.align		4
.L_32:
        /*00a8*/ 	.word	index@(.nv.constant0._Z16update_centroidsPKfPKiPfPiiii)
        /*00ac*/ 	.short	0x0380
        /*00ae*/ 	.short	0x002c


	//----- nvinfo : EIATTR_SW_WAR
	.align		4
.L_33:
        /*00b0*/ 	.byte	0x04, 0x36
        /*00b2*/ 	.short	(.L_35 - .L_34)
.L_34:
        /*00b4*/ 	.word	0x00000008
.L_35:


//--------------------- .nv.info._Z15assign_clustersPKfS0_Piiii --------------------------
	.section	.nv.info._Z15assign_clustersPKfS0_Piiii,"",@"SHT_CUDA_INFO"
	.sectionflags	@""
	.align	4


	//----- nvinfo : EIATTR_CUDA_API_VERSION
	.align		4
        /*0000*/ 	.byte	0x04, 0x37
        /*0002*/ 	.short	(.L_37 - .L_36)
.L_36:
        /*0004*/ 	.word	0x00000082


	//----- nvinfo : EIATTR_KPARAM_INFO
	.align		4
.L_37:
        /*0008*/ 	.byte	0x04, 0x17
        /*000a*/ 	.short	(.L_39 - .L_38)
.L_38:
        /*000c*/ 	.word	0x00000000
        /*0010*/ 	.short	0x0005
        /*0012*/ 	.short	0x0020
        /*0014*/ 	.byte	0x00, 0xf0, 0x11, 0x00


	//----- nvinfo : EIATTR_KPARAM_INFO
	.align		4
.L_39:
        /*0018*/ 	.byte	0x04, 0x17
        /*001a*/ 	.short	(.L_41 - .L_40)
.L_40:
        /*001c*/ 	.word	0x00000000
        /*0020*/ 	.short	0x0004
        /*0022*/ 	.short	0x001c
        /*0024*/ 	.byte	0x00, 0xf0, 0x11, 0x00


	//----- nvinfo : EIATTR_KPARAM_INFO
	.align		4
.L_41:
        /*0028*/ 	.byte	0x04, 0x17
        /*002a*/ 	.short	(.L_43 - .L_42)
.L_42:
        /*002c*/ 	.word	0x00000000
        /*0030*/ 	.short	0x0003
        /*0032*/ 	.short	0x0018
        /*0034*/ 	.byte	0x00, 0xf0, 0x11, 0x00


	//----- nvinfo : EIATTR_KPARAM_INFO
	.align		4
.L_43:
        /*0038*/ 	.byte	0x04, 0x17
        /*003a*/ 	.short	(.L_45 - .L_44)
.L_44:
        /*003c*/ 	.word	0x00000000
        /*0040*/ 	.short	0x0002
        /*0042*/ 	.short	0x0010
        /*0044*/ 	.byte	0x00, 0xf5, 0x21, 0x00


	//----- nvinfo : EIATTR_KPARAM_INFO
	.align		4
.L_45:
        /*0048*/ 	.byte	0x04, 0x17
        /*004a*/ 	.short	(.L_47 - .L_46)
.L_46:
        /*004c*/ 	.word	0x00000000
        /*0050*/ 	.short	0x0001
        /*0052*/ 	.short	0x0008
        /*0054*/ 	.byte	0x00, 0xf5, 0x21, 0x00


	//----- nvinfo : EIATTR_KPARAM_INFO
	.align		4
.L_47:
        /*0058*/ 	.byte	0x04, 0x17
        /*005a*/ 	.short	(.L_49 - .L_48)
.L_48:
        /*005c*/ 	.word	0x00000000
        /*0060*/ 	.short	0x0000
        /*0062*/ 	.short	0x0000
        /*0064*/ 	.byte	0x00, 0xf5, 0x21, 0x00


	//----- nvinfo : EIATTR_SPARSE_MMA_MASK
	.align		4
.L_49:
        /*0068*/ 	.byte	0x03, 0x50
        /*006a*/ 	.short	0x0000


	//----- nvinfo : EIATTR_MAXREG_COUNT
	.align		4
        /*006c*/ 	.byte	0x03, 0x1b
        /*006e*/ 	.short	0x00ff


	//----- nvinfo : EIATTR_MERCURY_ISA_VERSION
	.align		4
        /*0070*/ 	.byte	0x03, 0x5f
        /*0072*/ 	.short	0x0101


	//----- nvinfo : EIATTR_VRC_CTA_INIT_COUNT
	.align		4
        /*0074*/ 	.byte	0x02, 0x4a
	.zero		1
	.zero		1


	//----- nvinfo : EIATTR_EXIT_INSTR_OFFSETS
	.align		4
        /*0078*/ 	.byte	0x04, 0x1c
        /*007a*/ 	.short	(.L_51 - .L_50)


	//   ....[0]....
.L_50:
        /*007c*/ 	.word	0x00000070


	//   ....[1]....
        /*0080*/ 	.word	0x00000e00


	//----- nvinfo : EIATTR_CBANK_PARAM_SIZE
	.align		4
.L_51:
        /*0084*/ 	.byte	0x03, 0x19
        /*0086*/ 	.short	0x0024


	//----- nvinfo : EIATTR_PARAM_CBANK
	.align		4
        /*0088*/ 	.byte	0x04, 0x0a
        /*008a*/ 	.short	(.L_53 - .L_52)
	.align		4
.L_52:
        /*008c*/ 	.word	index@(.nv.constant0._Z15assign_clustersPKfS0_Piiii)
        /*0090*/ 	.short	0x0380
        /*0092*/ 	.short	0x0024


	//----- nvinfo : EIATTR_SW_WAR
	.align		4
.L_53:
        /*0094*/ 	.byte	0x04, 0x36
        /*0096*/ 	.short	(.L_55 - .L_54)
.L_54:
        /*0098*/ 	.word	0x00000008
.L_55:


//--------------------- .nv.callgraph             --------------------------
	.section	.nv.callgraph,"",@"SHT_CUDA_CALLGRAPH"
	.align	4
	.sectionentsize	8
	.align		4
        /*0000*/ 	.word	0x00000000
	.align		4
        /*0004*/ 	.word	0xffffffff
	.align		4
        /*0008*/ 	.word	0x00000000
	.align		4
        /*000c*/ 	.word	0xfffffffe
	.align		4
        /*0010*/ 	.word	0x00000000
	.align		4
        /*0014*/ 	.word	0xfffffffd
	.align		4
        /*0018*/ 	.word	0x00000000
	.align		4
        /*001c*/ 	.word	0xfffffffc


//--------------------- .text._Z16update_centroidsPKfPKiPfPiiii --------------------------
	.section	.text._Z16update_centroidsPKfPKiPfPiiii,"ax",@progbits
	.align	128
        .global         _Z16update_centroidsPKfPKiPfPiiii
        .type           _Z16update_centroidsPKfPKiPfPiiii,@function
        .size           _Z16update_centroidsPKfPKiPfPiiii,(.L_x_83 - _Z16update_centroidsPKfPKiPfPiiii)
        .other          _Z16update_centroidsPKfPKiPfPiiii,@"STO_CUDA_ENTRY STV_DEFAULT"
_Z16update_centroidsPKfPKiPfPiiii:
.text._Z16update_centroidsPKfPKiPfPiiii:
[----:B------:R-:W-:Y:S01]  /*0000*/  LDC R1, c[0x0][0x37c] ;  /* 0x0000df00ff017b82 */ /* 0x000fe20000000800 */
[----:B------:R-:W0:Y:S07]  /*0010*/  S2R R10, SR_TID.X ;  /* 0x00000000000a7919 */ /* 0x000e2e0000002100 */
[----:B------:R-:W1:Y:S01]  /*0020*/  LDC R14, c[0x0][0x3a8] ;  /* 0x0000ea00ff0e7b82 */ /* 0x000e620000000800 */
[----:B------:R-:W1:Y:S01]  /*0030*/  LDCU UR4, c[0x0][0x3a4] ;  /* 0x00007480ff0477ac */ /* 0x000e620008000800 */
[----:B------:R-:W-:Y:S01]  /*0040*/  MOV R0, 0x400 ;  /* 0x0000040000007802 */ /* 0x000fe20000000f00 */
[----:B------:R-:W2:Y:S01]  /*0050*/  S2R R11, SR_CgaCtaId ;  /* 0x00000000000b7919 */ /* 0x000ea20000008800 */
[----:B------:R-:W-:Y:S01]  /*0060*/  BSSY.RECONVERGENT B0, `(.L_x_0) ;  /* 0x0000123000007945 */ /* 0x000fe20003800200 */
[----:B------:R-:W3:Y:S01]  /*0070*/  LDCU UR5, c[0x0][0x3a0] ;  /* 0x00007400ff0577ac */ /* 0x000ee20008000800 */
[----:B------:R-:W4:Y:S01]  /*0080*/  S2R R9, SR_CTAID.X ;  /* 0x0000000000097919 */ /* 0x000f220000002500 */
[----:B------:R-:W0:Y:S01]  /*0090*/  LDCU.64 UR6, c[0x0][0x358] ;  /* 0x00006b00ff0677ac */ /* 0x000e220008000a00 */
[----:B-1----:R-:W-:Y:S01]  /*00a0*/  IMAD R7, R14, UR4, RZ ;  /* 0x000000040e077c24 */ /* 0x002fe2000f8e02ff */
[C---:B0-----:R-:W-:Y:S01]  /*00b0*/  ISETP.GE.AND P1, PT, R10.reuse, UR4, PT ;  /* 0x000000040a007c0c */ /* 0x041fe2000bf26270 */
[----:B------:R-:W4:Y:S03]  /*00c0*/  LDCU UR4, c[0x0][0x360] ;  /* 0x00006c00ff0477ac */ /* 0x000f260008000800 */
[----:B------:R-:W-:-:S02]  /*00d0*/  ISETP.GE.AND P0, PT, R10, R7, PT ;  /* 0x000000070a00720c */ /* 0x000fc40003f06270 */
[----:B--2---:R-:W-:-:S04]  /*00e0*/  LEA R11, R11, R0, 0x18 ;  /* 0x000000000b0b7211 */ /* 0x004fc800078ec0ff */
[-C--:B------:R-:W-:Y:S02]  /*00f0*/  LEA R0, R10, R11.reuse, 0x2 ;  /* 0x0000000b0a007211 */ /* 0x080fe400078e10ff */
[----:B------:R-:W-:-:S04]  /*0100*/  LEA R8, R7, R11, 0x2 ;  /* 0x0000000b07087211 */ /* 0x000fc800078e10ff */
[----:B------:R-:W-:Y:S01]  /*0110*/  LEA R6, R10, R8, 0x2 ;  /* 0x000000080a067211 */ /* 0x000fe200078e10ff */
[----:B------:R0:W-:Y:S01]  /*0120*/  @!P0 STS [R0], RZ ;  /* 0x000000ff00008388 */ /* 0x0001e20000000800 */
[----:B----4-:R-:W-:-:S03]  /*0130*/  IMAD R9, R9, UR4, R10 ;  /* 0x0000000409097c24 */ /* 0x010fc6000f8e020a */
[----:B------:R0:W-:Y:S01]  /*0140*/  @!P1 STS [R6], RZ ;  /* 0x000000ff06009388 */ /* 0x0001e20000000800 */
[----:B------:R-:W-:Y:S01]  /*0150*/  BAR.SYNC.DEFER_BLOCKING 0x0 ;  /* 0x0000000000007b1d */ /* 0x000fe20000010000 */
[----:B---3--:R-:W-:-:S13]  /*0160*/  ISETP.GE.AND P0, PT, R9, UR5, PT ;  /* 0x0000000509007c0c */ /* 0x008fda000bf06270 */
[----:B0-----:R-:W-:Y:S05]  /*0170*/  @P0 BRA `(.L_x_1) ;  /* 0x0000001000440947 */ /* 0x001fea0003800000 */
[----:B------:R-:W0:Y:S02]  /*0180*/  LDC.64 R2, c[0x0][0x388] ;  /* 0x0000e200ff027b82 */ /* 0x000e240000000a00 */
[----:B0-----:R-:W-:-:S05]  /*0190*/  IMAD.WIDE R2, R9, 0x4, R2 ;  /* 0x0000000409027825 */ /* 0x001fca00078e0202 */
[----:B------:R0:W5:Y:S01]  /*01a0*/  LDG.E R5, desc[UR6][R2.64] ;  /* 0x0000000602057981 */ /* 0x000162000c1e1900 */
[----:B------:R-:W-:-:S13]  /*01b0*/  ISETP.GE.AND P0, PT, R14, 0x1, PT ;  /* 0x000000010e00780c */ /* 0x000fda0003f06270 */
[----:B0-----:R-:W-:Y:S05]  /*01c0*/  @!P0 BRA `(.L_x_2) ;  /* 0x0000001000288947 */ /* 0x001fea0003800000 */
[C---:B------:R-:W-:Y:S01]  /*01d0*/  ISETP.GE.U32.AND P0, PT, R14.reuse, 0x10, PT ;  /* 0x000000100e00780c */ /* 0x040fe20003f06070 */
[-C--:B------:R-:W-:Y:S02]  /*01e0*/  IMAD R4, R9, R14.reuse, RZ ;  /* 0x0000000e09047224 */ /* 0x080fe400078e02ff */
[----:B------:R-:W-:Y:S02]  /*01f0*/  HFMA2 R9, -RZ, RZ, 0, 0 ;  /* 0x00000000ff097431 */ /* 0x000fe400000001ff */
[----:B-----5:R-:W-:Y:S01]  /*0200*/  IMAD R0, R5, R14, RZ ;  /* 0x0000000e05007224 */ /* 0x020fe200078e02ff */
[----:B------:R-:W-:-:S07]  /*0210*/  LOP3.LUT R13, R14, 0xf, RZ, 0xc0, !PT ;  /* 0x0000000f0e0d7812 */ /* 0x000fce00078ec0ff */
[----:B------:R-:W-:Y:S05]  /*0220*/  @!P0 BRA `(.L_x_3) ;  /* 0x0000000400f08947 */ /* 0x000fea0003800000 */
[----:B------:R-:W-:Y:S01]  /*0230*/  LEA R12, R0, R11, 0x2 ;  /* 0x0000000b000c7211 */ /* 0x000fe200078e10ff */
[----:B------:R-:W-:Y:S01]  /*0240*/  IMAD.MOV.U32 R11, RZ, RZ, R4 ;  /* 0x000000ffff0b7224 */ /* 0x000fe200078e0004 */
[----:B------:R-:W-:Y:S02]  /*0250*/  LOP3.LUT R9, R14, 0x7ffffff0, RZ, 0xc0, !PT ;  /* 0x7ffffff00e097812 */ /* 0x000fe400078ec0ff */
[----:B------:R-:W-:Y:S02]  /*0260*/  IADD3 R12, PT, PT, R12, 0x20, RZ ;  /* 0x000000200c0c7810 */ /* 0x000fe40007ffe0ff */
[----:B------:R-:W-:-:S07]  /*0270*/  IADD3 R16, PT, PT, -R9, RZ, RZ ;  /* 0x000000ff09107210 */ /* 0x000fce0007ffe1ff */
.L_x_36:
[----:B------:R-:W0:Y:S02]  /*0280*/  LDC.64 R2, c[0x0][0x380] ;  /* 0x0000e000ff027b82 */ /* 0x000e240000000a00 */
[----:B0-----:R-:W-:-:S05]  /*0290*/  IMAD.WIDE R2, R11, 0x4, R2 ;  /* 0x000000040b027825 */ /* 0x001fca00078e0202 */
[----:B------:R0:W5:Y:S01]  /*02a0*/  LDG.E R17, desc[UR6][R2.64] ;  /* 0x0000000602117981 */ /* 0x000162000c1e1900 */
[----:B------:R-:W-:Y:S01]  /*02b0*/  BSSY.RECONVERGENT B1, `(.L_x_4) ;  /* 0x0000005000017945 */ /* 0x000fe20003800200 */
.L_x_5:
[----:B------:R-:W1:Y:S02]  /*02c0*/  LDS R14, [R12+-0x20] ;  /* 0xffffe0000c0e7984 */ /* 0x000e640000000800 */
[----:B-1---5:R-:W-:-:S05]  /*02d0*/  FADD R15, R17, R14 ;  /* 0x0000000e110f7221 */ /* 0x022fca0000000000 */
[----:B------:R-:W1:Y:S02]  /*02e0*/  ATOMS.CAST.SPIN P0, [R12+-0x20], R14, R15 ;  /* 0xffffe00e0c00758d */ /* 0x000e64000180000f */
[----:B-1----:R-:W-:Y:S05]  /*02f0*/  @!P0 BRA `(.L_x_5) ;  /* 0xfffffffc00f08947 */ /* 0x002fea000383ffff */
[----:B------:R-:W-:Y:S05]  /*0300*/  BSYNC.RECONVERGENT B1 ;  /* 0x0000000000017941 */ /* 0x000fea0003800200 */
.L_x_4:
[----:B------:R1:W5:Y:S01]  /*0310*/  LDG.E R17, desc[UR6][R2.64+0x4] ;  /* 0x0000040602117981 */ /* 0x000362000c1e1900 */
[----:B------:R-:W-:Y:S01]  /*0320*/  BSSY.RECONVERGENT B1, `(.L_x_6) ;  /* 0x0000005000017945 */ /* 0x000fe20003800200 */
.L_x_7:
[----:B------:R-:W2:Y:S02]  /*0330*/  LDS R14, [R12+-0x1c] ;  /* 0xffffe4000c0e7984 */ /* 0x000ea40000000800 */
[----:B--2--5:R-:W-:-:S05]  /*0340*/  FADD R15, R17, R14 ;  /* 0x0000000e110f7221 */ /* 0x024fca0000000000 */
[----:B------:R-:W2:Y:S02]  /*0350*/  ATOMS.CAST.SPIN P0, [R12+-0x1c], R14, R15 ;  /* 0xffffe40e0c00758d */ /* 0x000ea4000180000f */
[----:B--2---:R-:W-:Y:S05]  /*0360*/  @!P0 BRA `(.L_x_7) ;  /* 0xfffffffc00f08947 */ /* 0x004fea000383ffff */
[----:B------:R-:W-:Y:S05]  /*0370*/  BSYNC.RECONVERGENT B1 ;  /* 0x0000000000017941 */ /* 0x000fea0003800200 */
.L_x_6:
[----:B------:R2:W5:Y:S01]  /*0380*/  LDG.E R17, desc[UR6][R2.64+0x8] ;  /* 0x0000080602117981 */ /* 0x000562000c1e1900 */
[----:B------:R-:W-:Y:S01]  /*0390*/  BSSY.RECONVERGENT B1, `(.L_x_8) ;  /* 0x0000005000017945 */ /* 0x000fe20003800200 */
.L_x_9:
[----:B------:R-:W3:Y:S02]  /*03a0*/  LDS R14, [R12+-0x18] ;  /* 0xffffe8000c0e7984 */ /* 0x000ee40000000800 */
[----:B---3-5:R-:W-:-:S05]  /*03b0*/  FADD R15, R17, R14 ;  /* 0x0000000e110f7221 */ /* 0x028fca0000000000 */
[----:B------:R-:W3:Y:S02]  /*03c0*/  ATOMS.CAST.SPIN P0, [R12+-0x18], R14, R15 ;  /* 0xffffe80e0c00758d */ /* 0x000ee4000180000f */
[----:B---3--:R-:W-:Y:S05]  /*03d0*/  @!P0 BRA `(.L_x_9) ;  /* 0xfffffffc00f08947 */ /* 0x008fea000383ffff */
[----:B------:R-:W-:Y:S05]  /*03e0*/  BSYNC.RECONVERGENT B1 ;  /* 0x0000000000017941 */ /* 0x000fea0003800200 */
.L_x_8:
[----:B------:R3:W5:Y:S01]  /*03f0*/  LDG.E R17, desc[UR6][R2.64+0xc] ;  /* 0x00000c0602117981 */ /* 0x000762000c1e1900 */
[----:B------:R-:W-:Y:S01]  /*0400*/  BSSY.RECONVERGENT B1, `(.L_x_10) ;  /* 0x0000005000017945 */ /* 0x000fe20003800200 */
.L_x_11:
[----:B------:R-:W4:Y:S02]  /*0410*/  LDS R14, [R12+-0x14] ;  /* 0xffffec000c0e7984 */ /* 0x000f240000000800 */
[----:B----45:R-:W-:-:S05]  /*0420*/  FADD R15, R17, R14 ;  /* 0x0000000e110f7221 */ /* 0x030fca0000000000 */
[----:B------:R-:W4:Y:S02]  /*0430*/  ATOMS.CAST.SPIN P0, [R12+-0x14], R14, R15 ;  /* 0xffffec0e0c00758d */ /* 0x000f24000180000f */
[----:B----4-:R-:W-:Y:S05]  /*0440*/  @!P0 BRA `(.L_x_11) ;  /* 0xfffffffc00f08947 */ /* 0x010fea000383ffff */
[----:B------:R-:W-:Y:S05]  /*0450*/  BSYNC.RECONVERGENT B1 ;  /* 0x0000000000017941 */ /* 0x000fea0003800200 */
.L_x_10:
[----:B------:R4:W5:Y:S01]  /*0460*/  LDG.E R17, desc[UR6][R2.64+0x10] ;  /* 0x0000100602117981 */ /* 0x000962000c1e1900 */
[----:B------:R-:W-:Y:S01]  /*0470*/  BSSY.RECONVERGENT B1, `(.L_x_12) ;  /* 0x0000005000017945 */ /* 0x000fe20003800200 */
.L_x_13:
[----:B------:R-:W0:Y:S02]  /*0480*/  LDS R14, [R12+-0x10] ;  /* 0xfffff0000c0e7984 */ /* 0x000e240000000800 */
[----:B0----5:R-:W-:-:S05]  /*0490*/  FADD R15, R17, R14 ;  /* 0x0000000e110f7221 */ /* 0x021fca0000000000 */
[----:B------:R-:W0:Y:S02]  /*04a0*/  ATOMS.CAST.SPIN P0, [R12+-0x10], R14, R15 ;  /* 0xfffff00e0c00758d */ /* 0x000e24000180000f */
[----:B0-----:R-:W-:Y:S05]  /*04b0*/  @!P0 BRA `(.L_x_13) ;  /* 0xfffffffc00f08947 */ /* 0x001fea000383ffff */
[----:B------:R-:W-:Y:S05]  /*04c0*/  BSYNC.RECONVERGENT B1 ;  /* 0x0000000000017941 */ /* 0x000fea0003800200 */
.L_x_12:
[----:B------:R0:W5:Y:S01]  /*04d0*/  LDG.E R17, desc[UR6][R2.64+0x14] ;  /* 0x0000140602117981 */ /* 0x000162000c1e1900 */
[----:B------:R-:W-:Y:S01]  /*04e0*/  BSSY.RECONVERGENT B1, `(.L_x_14) ;  /* 0x0000005000017945 */ /* 0x000fe20003800200 */
.L_x_15:
[----:B------:R-:W1:Y:S02]  /*04f0*/  LDS R14, [R12+-0xc] ;  /* 0xfffff4000c0e7984 */ /* 0x000e640000000800 */
[----:B-1---5:R-:W-:-:S05]  /*0500*/  FADD R15, R17, R14 ;  /* 0x0000000e110f7221 */ /* 0x022fca0000000000 */
[----:B------:R-:W1:Y:S02]  /*0510*/  ATOMS.CAST.SPIN P0, [R12+-0xc], R14, R15 ;  /* 0xfffff40e0c00758d */ /* 0x000e64000180000f */
[----:B-1----:R-:W-:Y:S05]  /*0520*/  @!P0 BRA `(.L_x_15) ;  /* 0xfffffffc00f08947 */ /* 0x002fea000383ffff */
[----:B------:R-:W-:Y:S05]  /*0530*/  BSYNC.RECONVERGENT B1 ;  /* 0x0000000000017941 */ /* 0x000fea0003800200 */
.L_x_14:
[----:B------:R1:W5:Y:S01]  /*0540*/  LDG.E R17, desc[UR6][R2.64+0x18] ;  /* 0x0000180602117981 */ /* 0x000362000c1e1900 */
[----:B------:R-:W-:Y:S01]  /*0550*/  BSSY.RECONVERGENT B1, `(.L_x_16) ;  /* 0x0000005000017945 */ /* 0x000fe20003800200 */
.L_x_17:
[----:B------:R-:W0:Y:S02]  /*0560*/  LDS R14, [R12+-0x8] ;  /* 0xfffff8000c0e7984 */ /* 0x000e240000000800 */
[----:B0----5:R-:W-:-:S05]  /*0570*/  FADD R15, R17, R14 ;  /* 0x0000000e110f7221 */ /* 0x021fca0000000000 */
[----:B------:R-:W0:Y:S02]  /*0580*/  ATOMS.CAST.SPIN P0, [R12+-0x8], R14, R15 ;  /* 0xfffff80e0c00758d */ /* 0x000e24000180000f */
[----:B0-----:R-:W-:Y:S05]  /*0590*/  @!P0 BRA `(.L_x_17) ;  /* 0xfffffffc00f08947 */ /* 0x001fea000383ffff */
[----:B------:R-:W-:Y:S05]  /*05a0*/  BSYNC.RECONVERGENT B1 ;  /* 0x0000000000017941 */ /* 0x000fea0003800200 */
.L_x_16:
[----:B------:R0:W5:Y:S01]  /*05b0*/  LDG.E R17, desc[UR6][R2.64+0x1c] ;  /* 0x00001c0602117981 */ /* 0x000162000c1e1900 */
[----:B------:R-:W-:Y:S01]  /*05c0*/  BSSY.RECONVERGENT B1, `(.L_x_18) ;  /* 0x0000005000017945 */ /* 0x000fe20003800200 */
.L_x_19:
[----:B------:R-:W1:Y:S02]  /*05d0*/  LDS R14, [R12+-0x4] ;  /* 0xfffffc000c0e7984 */ /* 0x000e640000000800 */
[----:B-1---5:R-:W-:-:S05]  /*05e0*/  FADD R15, R17, R14 ;  /* 0x0000000e110f7221 */ /* 0x022fca0000000000 */
[----:B------:R-:W1:Y:S02]  /*05f0*/  ATOMS.CAST.SPIN P0, [R12+-0x4], R14, R15 ;  /* 0xfffffc0e0c00758d */ /* 0x000e64000180000f */
[----:B-1----:R-:W-:Y:S05]  /*0600*/  @!P0 BRA `(.L_x_19) ;  /* 0xfffffffc00f08947 */ /* 0x002fea000383ffff */
[----:B------:R-:W-:Y:S05]  /*0610*/  BSYNC.RECONVERGENT B1 ;  /* 0x0000000000017941 */ /* 0x000fea0003800200 */
.L_x_18:
[----:B------:R1:W5:Y:S01]  /*0620*/  LDG.E R17, desc[UR6][R2.64+0x20] ;  /* 0x0000200602117981 */ /* 0x000362000c1e1900 */
[----:B------:R-:W-:Y:S01]  /*0630*/  BSSY.RECONVERGENT B1, `(.L_x_20) ;  /* 0x0000005000017945 */ /* 0x000fe20003800200 */
.L_x_21:
[----:B------:R-:W0:Y:S02]  /*0640*/  LDS R14, [R12] ;  /* 0x000000000c0e7984 */ /* 0x000e240000000800 */
[----:B0----5:R-:W-:-:S05]  /*0650*/  FADD R15, R17, R14 ;  /* 0x0000000e110f7221 */ /* 0x021fca0000000000 */
[----:B------:R-:W0:Y:S02]  /*0660*/  ATOMS.CAST.SPIN P0, [R12], R14, R15 ;  /* 0x0000000e0c00758d */ /* 0x000e24000180000f */
[----:B0-----:R-:W-:Y:S05]  /*0670*/  @!P0 BRA `(.L_x_21) ;  /* 0xfffffffc00f08947 */ /* 0x001fea000383ffff */
[----:B------:R-:W-:Y:S05]  /*0680*/  BSYNC.RECONVERGENT B1 ;  /* 0x0000000000017941 */ /* 0x000fea0003800200 */
.L_x_20:
[----:B------:R0:W5:Y:S01]  /*0690*/  LDG.E R17, desc[UR6][R2.64+0x24] ;  /* 0x0000240602117981 */ /* 0x000162000c1e1900 */
[----:B------:R-:W-:Y:S01]  /*06a0*/  BSSY.RECONVERGENT B1, `(.L_x_22) ;  /* 0x0000005000017945 */ /* 0x000fe20003800200 */
.L_x_23:
[----:B------:R-:W1:Y:S02]  /*06b0*/  LDS R14, [R12+0x4] ;  /* 0x000004000c0e7984 */ /* 0x000e640000000800 */
[----:B-1---5:R-:W-:-:S05]  /*06c0*/  FADD R15, R17, R14 ;  /* 0x0000000e110f7221 */ /* 0x022fca0000000000 */
[----:B------:R-:W1:Y:S02]  /*06d0*/  ATOMS.CAST.SPIN P0, [R12+0x4], R14, R15 ;  /* 0x0000040e0c00758d */ /* 0x000e64000180000f */
[----:B-1----:R-:W-:Y:S05]  /*06e0*/  @!P0 BRA `(.L_x_23) ;  /* 0xfffffffc00f08947 */ /* 0x002fea000383ffff */
[----:B------:R-:W-:Y:S05]  /*06f0*/  BSYNC.RECONVERGENT B1 ;  /* 0x0000000000017941 */ /* 0x000fea0003800200 */
.L_x_22:
[----:B------:R1:W5:Y:S01]  /*0700*/  LDG.E R17, desc[UR6][R2.64+0x28] ;  /* 0x0000280602117981 */ /* 0x000362000c1e1900 */
[----:B------:R-:W-:Y:S01]  /*0710*/  BSSY.RECONVERGENT B1, `(.L_x_24) ;  /* 0x0000005000017945 */ /* 0x000fe20003800200 */
.L_x_25:
[----:B------:R-:W0:Y:S02]  /*0720*/  LDS R14, [R12+0x8] ;  /* 0x000008000c0e7984 */ /* 0x000e240000000800 */
[----:B0----5:R-:W-:-:S05]  /*0730*/  FADD R15, R17, R14 ;  /* 0x0000000e110f7221 */ /* 0x021fca0000000000 */
[----:B------:R-:W0:Y:S02]  /*0740*/  ATOMS.CAST.SPIN P0, [R12+0x8], R14, R15 ;  /* 0x0000080e0c00758d */ /* 0x000e24000180000f */
[----:B0-----:R-:W-:Y:S05]  /*0750*/  @!P0 BRA `(.L_x_25) ;  /* 0xfffffffc00f08947 */ /* 0x001fea000383ffff */
[----:B------:R-:W-:Y:S05]  /*0760*/  BSYNC.RECONVERGENT B1 ;  /* 0x0000000000017941 */ /* 0x000fea0003800200 */
.L_x_24:
[----:B------:R0:W5:Y:S01]  /*0770*/  LDG.E R17, desc[UR6][R2.64+0x2c] ;  /* 0x00002c0602117981 */ /* 0x000162000c1e1900 */
[----:B------:R-:W-:Y:S01]  /*0780*/  BSSY.RECONVERGENT B1, `(.L_x_26) ;  /* 0x0000005000017945 */ /* 0x000fe20003800200 */
.L_x_27:
[----:B------:R-:W1:Y:S02]  /*0790*/  LDS R14, [R12+0xc] ;  /* 0x00000c000c0e7984 */ /* 0x000e640000000800 */
[----:B-1---5:R-:W-:-:S05]  /*07a0*/  FADD R15, R17, R14 ;  /* 0x0000000e110f7221 */ /* 0x022fca0000000000 */
[----:B------:R-:W1:Y:S02]  /*07b0*/  ATOMS.CAST.SPIN P0, [R12+0xc], R14, R15 ;  /* 0x00000c0e0c00758d */ /* 0x000e64000180000f */
[----:B-1----:R-:W-:Y:S05]  /*07c0*/  @!P0 BRA `(.L_x_27) ;  /* 0xfffffffc00f08947 */ /* 0x002fea000383ffff */
[----:B------:R-:W-:Y:S05]  /*07d0*/  BSYNC.RECONVERGENT B1 ;  /* 0x0000000000017941 */ /* 0x000fea0003800200 */
.L_x_26:
[----:B------:R1:W5:Y:S01]  /*07e0*/  LDG.E R17, desc[UR6][R2.64+0x30] ;  /* 0x0000300602117981 */ /* 0x000362000c1e1900 */
[----:B------:R-:W-:Y:S01]  /*07f0*/  BSSY.RECONVERGENT B1, `(.L_x_28) ;  /* 0x0000005000017945 */ /* 0x000fe20003800200 */
.L_x_29:
[----:B------:R-:W0:Y:S02]  /*0800*/  LDS R14, [R12+0x10] ;  /* 0x000010000c0e7984 */ /* 0x000e240000000800 */
[----:B0----5:R-:W-:-:S05]  /*0810*/  FADD R15, R17, R14 ;  /* 0x0000000e110f7221 */ /* 0x021fca0000000000 */
[----:B------:R-:W0:Y:S02]  /*0820*/  ATOMS.CAST.SPIN P0, [R12+0x10], R14, R15 ;  /* 0x0000100e0c00758d */ /* 0x000e24000180000f */
[----:B0-----:R-:W-:Y:S05]  /*0830*/  @!P0 BRA `(.L_x_29) ;  /* 0xfffffffc00f08947 */ /* 0x001fea000383ffff */
[----:B------:R-:W-:Y:S05]  /*0840*/  BSYNC.RECONVERGENT B1 ;  /* 0x0000000000017941 */ /* 0x000fea0003800200 */
.L_x_28:
[----:B------:R0:W5:Y:S01]  /*0850*/  LDG.E R17, desc[UR6][R2.64+0x34] ;  /* 0x0000340602117981 */ /* 0x000162000c1e1900 */
[----:B------:R-:W-:Y:S01]  /*0860*/  BSSY.RECONVERGENT B1, `(.L_x_30) ;  /* 0x0000005000017945 */ /* 0x000fe20003800200 */
.L_x_31:
[----:B------:R-:W1:Y:S02]  /*0870*/  LDS R14, [R12+0x14] ;  /* 0x000014000c0e7984 */ /* 0x000e640000000800 */
[----:B-1---5:R-:W-:-:S05]  /*0880*/  FADD R15, R17, R14 ;  /* 0x0000000e110f7221 */ /* 0x022fca0000000000 */
[----:B------:R-:W1:Y:S02]  /*0890*/  ATOMS.CAST.SPIN P0, [R12+0x14], R14, R15 ;  /* 0x0000140e0c00758d */ /* 0x000e64000180000f */
[----:B-1----:R-:W-:Y:S05]  /*08a0*/  @!P0 BRA `(.L_x_31) ;  /* 0xfffffffc00f08947 */ /* 0x002fea000383ffff */
[----:B------:R-:W-:Y:S05]  /*08b0*/  BSYNC.RECONVERGENT B1 ;  /* 0x0000000000017941 */ /* 0x000fea0003800200 */
.L_x_30:
[----:B------:R1:W5:Y:S01]  /*08c0*/  LDG.E R17, desc[UR6][R2.64+0x38] ;  /* 0x0000380602117981 */ /* 0x000362000c1e1900 */
[----:B------:R-:W-:Y:S01]  /*08d0*/  BSSY.RECONVERGENT B1, `(.L_x_32) ;  /* 0x0000005000017945 */ /* 0x000fe20003800200 */
.L_x_33:
[----:B------:R-:W0:Y:S02]  /*08e0*/  LDS R14, [R12+0x18] ;  /* 0x000018000c0e7984 */ /* 0x000e240000000800 */
[----:B0----5:R-:W-:-:S05]  /*08f0*/  FADD R15, R17, R14 ;  /* 0x0000000e110f7221 */ /* 0x021fca0000000000 */
[----:B------:R-:W0:Y:S02]  /*0900*/  ATOMS.CAST.SPIN P0, [R12+0x18], R14, R15 ;  /* 0x0000180e0c00758d */ /* 0x000e24000180000f */
[----:B0-----:R-:W-:Y:S05]  /*0910*/  @!P0 BRA `(.L_x_33) ;  /* 0xfffffffc00f08947 */ /* 0x001fea000383ffff */
[----:B------:R-:W-:Y:S05]  /*0920*/  BSYNC.RECONVERGENT B1 ;  /* 0x0000000000017941 */ /* 0x000fea0003800200 */
.L_x_32:
[----:B------:R0:W5:Y:S01]  /*0930*/  LDG.E R15, desc[UR6][R2.64+0x3c] ;  /* 0x00003c06020f7981 */ /* 0x000162000c1e1900 */
[----:B------:R-:W-:Y:S01]  /*0940*/  BSSY.RECONVERGENT B1, `(.L_x_34) ;  /* 0x0000005000017945 */ /* 0x000fe20003800200 */
.L_x_35:
[----:B01234-:R-:W0:Y:S02]  /*0950*/  LDS R2, [R12+0x1c] ;  /* 0x00001c000c027984 */ /* 0x01fe240000000800 */
[----:B0----5:R-:W-:-:S05]  /*0960*/  FADD R3, R15, R2 ;  /* 0x000000020f037221 */ /* 0x021fca0000000000 */
[----:B------:R-:W0:Y:S02]  /*0970*/  ATOMS.CAST.SPIN P0, [R12+0x1c], R2, R3 ;  /* 0x00001c020c00758d */ /* 0x000e240001800003 */
[----:B0-----:R-:W-:Y:S05]  /*0980*/  @!P0 BRA `(.L_x_35) ;  /* 0xfffffffc00f08947 */ /* 0x001fea000383ffff */
[----:B------:R-:W-:Y:S05]  /*0990*/  BSYNC.RECONVERGENT B1 ;  /* 0x0000000000017941 */ /* 0x000fea0003800200 */
.L_x_34:
[----:B------:R-:W-:Y:S01]  /*09a0*/  IADD3 R16, PT, PT, R16, 0x10, RZ ;  /* 0x0000001010107810 */ /* 0x000fe20007ffe0ff */
[----:B------:R-:W-:Y:S01]  /*09b0*/  VIADD R12, R12, 0x40 ;  /* 0x000000400c0c7836 */ /* 0x000fe20000000000 */
[----:B------:R-:W-:Y:S02]  /*09c0*/  IADD3 R11, PT, PT, R11, 0x10, RZ ;  /* 0x000000100b0b7810 */ /* 0x000fe40007ffe0ff */
[----:B------:R-:W-:-:S13]  /*09d0*/  ISETP.NE.AND P0, PT, R16, RZ, PT ;  /* 0x000000ff1000720c */ /* 0x000fda0003f05270 */
[----:B------:R-:W-:Y:S05]  /*09e0*/  @P0 BRA `(.L_x_36) ;  /* 0xfffffff800240947 */ /* 0x000fea000383ffff */
.L_x_3:
[----:B------:R-:W-:-:S13]  /*09f0*/  ISETP.NE.AND P0, PT, R13, RZ, PT ;  /* 0x000000ff0d00720c */ /* 0x000fda0003f05270 */
[----:B------:R-:W-:Y:S05]  /*0a00*/  @!P0 BRA `(.L_x_2) ;  /* 0x0000000800188947 */ /* 0x000fea0003800000 */
[----:B------:R-:W0:Y:S01]  /*0a10*/  LDC R11, c[0x0][0x3a8] ;  /* 0x0000ea00ff0b7b82 */ /* 0x000e220000000800 */
[----:B------:R-:W-:Y:S02]  /*0a20*/  ISETP.GE.U32.AND P0, PT, R13, 0x8, PT ;  /* 0x000000080d00780c */ /* 0x000fe40003f06070 */
[----:B0-----:R-:W-:-:S11]  /*0a30*/  LOP3.LUT R16, R11, 0x7, RZ, 0xc0, !PT ;  /* 0x000000070b107812 */ /* 0x001fd600078ec0ff */
[----:B------:R-:W-:Y:S05]  /*0a40*/  @!P0 BRA `(.L_x_37) ;  /* 0x0000000400048947 */ /* 0x000fea0003800000 */
[----:B------:R-:W0:Y:S01]  /*0a50*/  LDC.64 R2, c[0x0][0x380] ;  /* 0x0000e000ff027b82 */ /* 0x000e220000000a00 */
[----:B------:R-:W-:-:S05]  /*0a60*/  IADD3 R13, PT, PT, R4, R9, RZ ;  /* 0x00000009040d7210 */ /* 0x000fca0007ffe0ff */
[----:B0-----:R-:W-:-:S05]  /*0a70*/  IMAD.WIDE R2, R13, 0x4, R2 ;  /* 0x000000040d027825 */ /* 0x001fca00078e0202 */
[----:B------:R0:W5:Y:S01]  /*0a80*/  LDG.E R13, desc[UR6][R2.64] ;  /* 0x00000006020d7981 */ /* 0x000162000c1e1900 */
[----:B------:R-:W1:Y:S01]  /*0a90*/  S2UR UR5, SR_CgaCtaId ;  /* 0x00000000000579c3 */ /* 0x000e620000008800 */
[----:B------:R-:W-:Y:S01]  /*0aa0*/  UMOV UR4, 0x400 ;  /* 0x0000040000047882 */ /* 0x000fe20000000000 */
[----:B------:R-:W-:Y:S01]  /*0ab0*/  IADD3 R12, PT, PT, R0, R9, RZ ;  /* 0x00000009000c7210 */ /* 0x000fe20007ffe0ff */
[----:B------:R-:W-:Y:S01]  /*0ac0*/  BSSY.RECONVERGENT B1, `(.L_x_38) ;  /* 0x0000007000017945 */ /* 0x000fe20003800200 */
[----:B-1----:R-:W-:-:S06]  /*0ad0*/  ULEA UR4, UR5, UR4, 0x18 ;  /* 0x0000000405047291 */ /* 0x002fcc000f8ec0ff */
[----:B0-----:R-:W-:-:S07]  /*0ae0*/  LEA R12, R12, UR4, 0x2 ;  /* 0x000000040c0c7c11 */ /* 0x001fce000f8e10ff */
.L_x_39:
[----:B------:R-:W0:Y:S02]  /*0af0*/  LDS R14, [R12] ;  /* 0x000000000c0e7984 */ /* 0x000e240000000800 */
[----:B0----5:R-:W-:-:S05]  /*0b00*/  FADD R15, R13, R14 ;  /* 0x0000000e0d0f7221 */ /* 0x021fca0000000000 */
[----:B------:R-:W0:Y:S02]  /*0b10*/  ATOMS.CAST.SPIN P0, [R12], R14, R15 ;  /* 0x0000000e0c00758d */ /* 0x000e24000180000f */
[----:B0-----:R-:W-:Y:S05]  /*0b20*/  @!P0 BRA `(.L_x_39) ;  /* 0xfffffffc00f08947 */ /* 0x001fea000383ffff */
[----:B------:R-:W-:Y:S05]  /*0b30*/  BSYNC.RECONVERGENT B1 ;  /* 0x0000000000017941 */ /* 0x000fea0003800200 */
.L_x_38:
[----:B------:R0:W5:Y:S01]  /*0b40*/  LDG.E R13, desc[UR6][R2.64+0x4] ;  /* 0x00000406020d7981 */ /* 0x000162000c1e1900 */
[----:B------:R-:W-:Y:S01]  /*0b50*/  BSSY.RECONVERGENT B1, `(.L_x_40) ;  /* 0x0000005000017945 */ /* 0x000fe20003800200 */
.L_x_41:
[----:B------:R-:W1:Y:S02]  /*0b60*/  LDS R14, [R12+0x4] ;  /* 0x000004000c0e7984 */ /* 0x000e640000000800 */
[----:B-1---5:R-:W-:-:S05]  /*0b70*/  FADD R15, R13, R14 ;  /* 0x0000000e0d0f7221 */ /* 0x022fca0000000000 */
[----:B------:R-:W1:Y:S02]  /*0b80*/  ATOMS.CAST.SPIN P0, [R12+0x4], R14, R15 ;  /* 0x0000040e0c00758d */ /* 0x000e64000180000f */
[----:B-1----:R-:W-:Y:S05]  /*0b90*/  @!P0 BRA `(.L_x_41) ;  /* 0xfffffffc00f08947 */ /* 0x002fea000383ffff */
[----:B------:R-:W-:Y:S05]  /*0ba0*/  BSYNC.RECONVERGENT B1 ;  /* 0x0000000000017941 */ /* 0x000fea0003800200 */
.L_x_40:
[----:B------:R1:W5:Y:S01]  /*0bb0*/  LDG.E R13, desc[UR6][R2.64+0x8] ;  /* 0x00000806020d7981 */ /* 0x000362000c1e1900 */
[----:B------:R-:W-:Y:S01]  /*0bc0*/  BSSY.RECONVERGENT B1, `(.L_x_42) ;  /* 0x0000005000017945 */ /* 0x000fe20003800200 */
.L_x_43:
[----:B------:R-:W2:Y:S02]  /*0bd0*/  LDS R14, [R12+0x8] ;  /* 0x000008000c0e7984 */ /* 0x000ea40000000800 */
[----:B--2--5:R-:W-:-:S05]  /*0be0*/  FADD R15, R13, R14 ;  /* 0x0000000e0d0f7221 */ /* 0x024fca0000000000 */
[----:B------:R-:W2:Y:S02]  /*0bf0*/  ATOMS.CAST.SPIN P0, [R12+0x8], R14, R15 ;  /* 0x0000080e0c00758d */ /* 0x000ea4000180000f */
[----:B--2---:R-:W-:Y:S05]  /*0c00*/  @!P0 BRA `(.L_x_43) ;  /* 0xfffffffc00f08947 */ /* 0x004fea000383ffff */
[----:B------:R-:W-:Y:S05]  /*0c10*/  BSYNC.RECONVERGENT B1 ;  /* 0x0000000000017941 */ /* 0x000fea0003800200 */
.L_x_42:
[----:B------:R2:W5:Y:S01]  /*0c20*/  LDG.E R13, desc[UR6][R2.64+0xc] ;  /* 0x00000c06020d7981 */ /* 0x000562000c1e1900 */
[----:B------:R-:W-:Y:S01]  /*0c30*/  BSSY.RECONVERGENT B1, `(.L_x_44) ;  /* 0x0000005000017945 */ /* 0x000fe20003800200 */
.L_x_45:
[----:B------:R-:W3:Y:S02]  /*0c40*/  LDS R14, [R12+0xc] ;  /* 0x00000c000c0e7984 */ /* 0x000ee40000000800 */
[----:B---3-5:R-:W-:-:S05]  /*0c50*/  FADD R15, R13, R14 ;  /* 0x0000000e0d0f7221 */ /* 0x028fca0000000000 */
[----:B------:R-:W3:Y:S02]  /*0c60*/  ATOMS.CAST.SPIN P0, [R12+0xc], R14, R15 ;  /* 0x00000c0e0c00758d */ /* 0x000ee4000180000f */
[----:B---3--:R-:W-:Y:S05]  /*0c70*/  @!P0 BRA `(.L_x_45) ;  /* 0xfffffffc00f08947 */ /* 0x008fea000383ffff */
[----:B------:R-:W-:Y:S05]  /*0c80*/  BSYNC.RECONVERGENT B1 ;  /* 0x0000000000017941 */ /* 0x000fea0003800200 */
.L_x_44:
[----:B------:R3:W5:Y:S01]  /*0c90*/  LDG.E R13, desc[UR6][R2.64+0x10] ;  /* 0x00001006020d7981 */ /* 0x000762000c1e1900 */
[----:B------:R-:W-:Y:S01]  /*0ca0*/  BSSY.RECONVERGENT B1, `(.L_x_46) ;  /* 0x0000005000017945 */ /* 0x000fe20003800200 */
.L_x_47:
[----:B------:R-:W4:Y:S02]  /*0cb0*/  LDS R14, [R12+0x10] ;  /* 0x000010000c0e7984 */ /* 0x000f240000000800 */
[----:B----45:R-:W-:-:S05]  /*0cc0*/  FADD R15, R13, R14 ;  /* 0x0000000e0d0f7221 */ /* 0x030fca0000000000 */
[----:B------:R-:W4:Y:S02]  /*0cd0*/  ATOMS.CAST.SPIN P0, [R12+0x10], R14, R15 ;  /* 0x0000100e0c00758d */ /* 0x000f24000180000f */
[----:B----4-:R-:W-:Y:S05]  /*0ce0*/  @!P0 BRA `(.L_x_47) ;  /* 0xfffffffc00f08947 */ /* 0x010fea000383ffff */
[----:B------:R-:W-:Y:S05]  /*0cf0*/  BSYNC.RECONVERGENT B1 ;  /* 0x0000000000017941 */ /* 0x000fea0003800200 */
.L_x_46:
[----:B------:R4:W5:Y:S01]  /*0d00*/  LDG.E R13, desc[UR6][R2.64+0x14] ;  /* 0x00001406020d7981 */ /* 0x000962000c1e1900 */
[----:B------:R-:W-:Y:S01]  /*0d10*/  BSSY.RECONVERGENT B1, `(.L_x_48) ;  /* 0x0000005000017945 */ /* 0x000fe20003800200 */
.L_x_49:
[----:B------:R-:W0:Y:S02]  /*0d20*/  LDS R14, [R12+0x14] ;  /* 0x000014000c0e7984 */ /* 0x000e240000000800 */
[----:B0----5:R-:W-:-:S05]  /*0d30*/  FADD R15, R13, R14 ;  /* 0x0000000e0d0f7221 */ /* 0x021fca0000000000 */
[----:B------:R-:W0:Y:S02]  /*0d40*/  ATOMS.CAST.SPIN P0, [R12+0x14], R14, R15 ;  /* 0x0000140e0c00758d */ /* 0x000e24000180000f */
[----:B0-----:R-:W-:Y:S05]  /*0d50*/  @!P0 BRA `(.L_x_49) ;  /* 0xfffffffc00f08947 */ /* 0x001fea000383ffff */
[----:B------:R-:W-:Y:S05]  /*0d60*/  BSYNC.RECONVERGENT B1 ;  /* 0x0000000000017941 */ /* 0x000fea0003800200 */
.L_x_48:
[----:B------:R0:W5:Y:S01]  /*0d70*/  LDG.E R13, desc[UR6][R2.64+0x18] ;  /* 0x00001806020d7981 */ /* 0x000162000c1e1900 */
[----:B------:R-:W-:Y:S01]  /*0d80*/  BSSY.RECONVERGENT B1, `(.L_x_50) ;  /* 0x0000005000017945 */ /* 0x000fe20003800200 */
.L_x_51:
[----:B------:R-:W1:Y:S02]  /*0d90*/  LDS R14, [R12+0x18] ;  /* 0x000018000c0e7984 */ /* 0x000e640000000800 */
[----:B-1---5:R-:W-:-:S05]  /*0da0*/  FADD R15, R13, R14 ;  /* 0x0000000e0d0f7221 */ /* 0x022fca0000000000 */
[----:B------:R-:W1:Y:S02]  /*0db0*/  ATOMS.CAST.SPIN P0, [R12+0x18], R14, R15 ;  /* 0x0000180e0c00758d */ /* 0x000e64000180000f */
[----:B-1----:R-:W-:Y:S05]  /*0dc0*/  @!P0 BRA `(.L_x_51) ;  /* 0xfffffffc00f08947 */ /* 0x002fea000383ffff */
[----:B------:R-:W-:Y:S05]  /*0dd0*/  BSYNC.RECONVERGENT B1 ;  /* 0x0000000000017941 */ /* 0x000fea0003800200 */
.L_x_50:
[----:B------:R1:W5:Y:S01]  /*0de0*/  LDG.E R13, desc[UR6][R2.64+0x1c] ;  /* 0x00001c06020d7981 */ /* 0x000362000c1e1900 */
[----:B------:R-:W-:Y:S01]  /*0df0*/  BSSY.RECONVERGENT B1, `(.L_x_52) ;  /* 0x0000005000017945 */ /* 0x000fe20003800200 */
.L_x_53:
[----:B01234-:R-:W0:Y:S02]  /*0e00*/  LDS R2, [R12+0x1c] ;  /* 0x00001c000c027984 */ /* 0x01fe240000000800 */
[----:B0----5:R-:W-:-:S05]  /*0e10*/  FADD R3, R13, R2 ;  /* 0x000000020d037221 */ /* 0x021fca0000000000 */
[----:B------:R-:W0:Y:S02]  /*0e20*/  ATOMS.CAST.SPIN P0, [R12+0x1c], R2, R3 ;  /* 0x00001c020c00758d */ /* 0x000e240001800003 */
[----:B0-----:R-:W-:Y:S05]  /*0e30*/  @!P0 BRA `(.L_x_53) ;  /* 0xfffffffc00f08947 */ /* 0x001fea000383ffff */
[----:B------:R-:W-:Y:S05]  /*0e40*/  BSYNC.RECONVERGENT B1 ;  /* 0x0000000000017941 */ /* 0x000fea0003800200 */
.L_x_52:
[----:B------:R-:W-:-:S07]  /*0e50*/  IADD3 R9, PT, PT, R9, 0x8, RZ ;  /* 0x0000000809097810 */ /* 0x000fce0007ffe0ff */
.L_x_37:
[----:B------:R-:W-:-:S13]  /*0e60*/  ISETP.NE.AND P0, PT, R16, RZ, PT ;  /* 0x000000ff1000720c */ /* 0x000fda0003f05270 */
[----:B------:R-:W-:Y:S05]  /*0e70*/  @!P0 BRA `(.L_x_2) ;  /* 0x0000000000fc8947 */ /* 0x000fea0003800000 */
[----:B------:R-:W-:Y:S02]  /*0e80*/  ISETP.GE.U32.AND P0, PT, R16, 0x4, PT ;  /* 0x000000041000780c */ /* 0x000fe40003f06070 */
[----:B------:R-:W-:-:S11]  /*0e90*/  LOP3.LUT R11, R11, 0x3, RZ, 0xc0, !PT ;  /* 0x000000030b0b7812 */ /* 0x000fd600078ec0ff */
[----:B------:R-:W-:Y:S05]  /*0ea0*/  @!P0 BRA `(.L_x_54) ;  /* 0x0000000000948947 */ /* 0x000fea0003800000 */
[----:B------:R-:W0:Y:S01]  /*0eb0*/  LDC.64 R2, c[0x0][0x380] ;  /* 0x0000e000ff027b82 */ /* 0x000e220000000a00 */
[----:B------:R-:W-:-:S04]  /*0ec0*/  IMAD.IADD R13, R4, 0x1, R9 ;  /* 0x00000001040d7824 */ /* 0x000fc800078e0209 */
        /* <DEDUP_REMOVED lines=8> */
.L_x_56:
[----:B------:R-:W0:Y:S02]  /*0f50*/  LDS R12, [R14] ;  /* 0x000000000e0c7984 */ /* 0x000e240000000800 */
[----:B0----5:R-:W-:-:S05]  /*0f60*/  FADD R13, R15, R12 ;  /* 0x0000000c0f0d7221 */ /* 0x021fca0000000000 */
[----:B------:R-:W0:Y:S02]  /*0f70*/  ATOMS.CAST.SPIN P0, [R14], R12, R13 ;  /* 0x0000000c0e00758d */ /* 0x000e24000180000d */
[----:B0-----:R-:W-:Y:S05]  /*0f80*/  @!P0 BRA `(.L_x_56) ;  /* 0xfffffffc00f08947 */ /* 0x001fea000383ffff */
[----:B------:R-:W-:Y:S05]  /*0f90*/  BSYNC.RECONVERGENT B1 ;  /* 0x0000000000017941 */ /* 0x000fea0003800200 */
.L_x_55:
[----:B------:R0:W5:Y:S01]  /*0fa0*/  LDG.E R15, desc[UR6][R2.64+0x4] ;  /* 0x00000406020f7981 */ /* 0x000162000c1e1900 */
[----:B------:R-:W-:Y:S01]  /*0fb0*/  BSSY.RECONVERGENT B1, `(.L_x_57) ;  /* 0x0000005000017945 */ /* 0x000fe20003800200 */
.L_x_58:
[----:B------:R-:W1:Y:S02]  /*0fc0*/  LDS R12, [R14+0x4] ;  /* 0x000004000e0c7984 */ /* 0x000e640000000800 */
[----:B-1---5:R-:W-:-:S05]  /*0fd0*/  FADD R13, R15, R12 ;  /* 0x0000000c0f0d7221 */ /* 0x022fca0000000000 */
[----:B------:R-:W1:Y:S02]  /*0fe0*/  ATOMS.CAST.SPIN P0, [R14+0x4], R12, R13 ;  /* 0x0000040c0e00758d */ /* 0x000e64000180000d */
[----:B-1----:R-:W-:Y:S05]  /*0ff0*/  @!P0 BRA `(.L_x_58) ;  /* 0xfffffffc00f08947 */ /* 0x002fea000383ffff */
[----:B------:R-:W-:Y:S05]  /*1000*/  BSYNC.RECONVERGENT B1 ;  /* 0x0000000000017941 */ /* 0x000fea0003800200 */
.L_x_57:
[----:B------:R1:W5:Y:S01]  /*1010*/  LDG.E R15, desc[UR6][R2.64+0x8] ;  /* 0x00000806020f7981 */ /* 0x000362000c1e1900 */
[----:B------:R-:W-:Y:S01]  /*1020*/  BSSY.RECONVERGENT B1, `(.L_x_59) ;  /* 0x0000005000017945 */ /* 0x000fe20003800200 */
.L_x_60:
[----:B------:R-:W2:Y:S02]  /*1030*/  LDS R12, [R14+0x8] ;  /* 0x000008000e0c7984 */ /* 0x000ea40000000800 */
[----:B--2--5:R-:W-:-:S05]  /*1040*/  FADD R13, R15, R12 ;  /* 0x0000000c0f0d7221 */ /* 0x024fca0000000000 */
[----:B------:R-:W2:Y:S02]  /*1050*/  ATOMS.CAST.SPIN P0, [R14+0x8], R12, R13 ;  /* 0x0000080c0e00758d */ /* 0x000ea4000180000d */
[----:B--2---:R-:W-:Y:S05]  /*1060*/  @!P0 BRA `(.L_x_60) ;  /* 0xfffffffc00f08947 */ /* 0x004fea000383ffff */
[----:B------:R-:W-:Y:S05]  /*1070*/  BSYNC.RECONVERGENT B1 ;  /* 0x0000000000017941 */ /* 0x000fea0003800200 */
.L_x_59:
[----:B------:R2:W5:Y:S01]  /*1080*/  LDG.E R13, desc[UR6][R2.64+0xc] ;  /* 0x00000c06020d7981 */ /* 0x000562000c1e1900 */
[----:B------:R-:W-:Y:S01]  /*1090*/  BSSY.RECONVERGENT B1, `(.L_x_61) ;  /* 0x0000005000017945 */ /* 0x000fe20003800200 */
.L_x_62:
[----:B012---:R-:W0:Y:S02]  /*10a0*/  LDS R2, [R14+0xc] ;  /* 0x00000c000e027984 */ /* 0x007e240000000800 */
[----:B0----5:R-:W-:-:S05]  /*10b0*/  FADD R3, R13, R2 ;  /* 0x000000020d037221 */ /* 0x021fca0000000000 */
[----:B------:R-:W0:Y:S02]  /*10c0*/  ATOMS.CAST.SPIN P0, [R14+0xc], R2, R3 ;  /* 0x00000c020e00758d */ /* 0x000e240001800003 */
[----:B0-----:R-:W-:Y:S05]  /*10d0*/  @!P0 BRA `(.L_x_62) ;  /* 0xfffffffc00f08947 */ /* 0x001fea000383ffff */
[----:B------:R-:W-:Y:S05]  /*10e0*/  BSYNC.RECONVERGENT B1 ;  /* 0x0000000000017941 */ /* 0x000fea0003800200 */
.L_x_61:
[----:B------:R-:W-:-:S07]  /*10f0*/  IADD3 R9, PT, PT, R9, 0x4, RZ ;  /* 0x0000000409097810 */ /* 0x000fce0007ffe0ff */
.L_x_54:
[----:B------:R-:W-:-:S13]  /*1100*/  ISETP.NE.AND P0, PT, R11, RZ, PT ;  /* 0x000000ff0b00720c */ /* 0x000fda0003f05270 */
[----:B------:R-:W-:Y:S05]  /*1110*/  @!P0 BRA `(.L_x_2) ;  /* 0x0000000000548947 */ /* 0x000fea0003800000 */
[----:B------:R-:W0:Y:S01]  /*1120*/  S2UR UR5, SR_CgaCtaId ;  /* 0x00000000000579c3 */ /* 0x000e220000008800 */
[----:B------:R-:W-:Y:S01]  /*1130*/  UMOV UR4, 0x400 ;  /* 0x0000040000047882 */ /* 0x000fe20000000000 */
[-C--:B------:R-:W-:Y:S01]  /*1140*/  IADD3 R0, PT, PT, R0, R9.reuse, RZ ;  /* 0x0000000900007210 */ /* 0x080fe20007ffe0ff */
[----:B------:R-:W-:Y:S01]  /*1150*/  IMAD.MOV R11, RZ, RZ, -R11 ;  /* 0x000000ffff0b7224 */ /* 0x000fe200078e0a0b */
[----:B------:R-:W-:Y:S01]  /*1160*/  IADD3 R9, PT, PT, R4, R9, RZ ;  /* 0x0000000904097210 */ /* 0x000fe20007ffe0ff */
[----:B0-----:R-:W-:-:S06]  /*1170*/  ULEA UR4, UR5, UR4, 0x18 ;  /* 0x0000000405047291 */ /* 0x001fcc000f8ec0ff */
[----:B------:R-:W-:-:S07]  /*1180*/  LEA R0, R0, UR4, 0x2 ;  /* 0x0000000400007c11 */ /* 0x000fce000f8e10ff */
.L_x_65:
[----:B------:R-:W0:Y:S02]  /*1190*/  LDC.64 R2, c[0x0][0x380] ;  /* 0x0000e000ff027b82 */ /* 0x000e240000000a00 */
[----:B0-----:R-:W-:-:S05]  /*11a0*/  IMAD.WIDE R2, R9, 0x4, R2 ;  /* 0x0000000409027825 */ /* 0x001fca00078e0202 */
[----:B------:R0:W5:Y:S01]  /*11b0*/  LDG.E R13, desc[UR6][R2.64] ;  /* 0x00000006020d7981 */ /* 0x000162000c1e1900 */
[----:B------:R-:W-:Y:S01]  /*11c0*/  BSSY.RECONVERGENT B1, `(.L_x_63) ;  /* 0x0000005000017945 */ /* 0x000fe20003800200 */
.L_x_64:
[----:B0-----:R-:W0:Y:S02]  /*11d0*/  LDS R2, [R0] ;  /* 0x0000000000027984 */ /* 0x001e240000000800 */
[----:B0----5:R-:W-:-:S05]  /*11e0*/  FADD R3, R13, R2 ;  /* 0x000000020d037221 */ /* 0x021fca0000000000 */
[----:B------:R-:W0:Y:S02]  /*11f0*/  ATOMS.CAST.SPIN P0, [R0], R2, R3 ;  /* 0x000000020000758d */ /* 0x000e240001800003 */
[----:B0-----:R-:W-:Y:S05]  /*1200*/  @!P0 BRA `(.L_x_64) ;  /* 0xfffffffc00f08947 */ /* 0x001fea000383ffff */
[----:B------:R-:W-:Y:S05]  /*1210*/  BSYNC.RECONVERGENT B1 ;  /* 0x0000000000017941 */ /* 0x000fea0003800200 */
.L_x_63:
[----:B------:R-:W-:Y:S02]  /*1220*/  IADD3 R11, PT, PT, R11, 0x1, RZ ;  /* 0x000000010b0b7810 */ /* 0x000fe40007ffe0ff */
[----:B------:R-:W-:Y:S02]  /*1230*/  IADD3 R9, PT, PT, R9, 0x1, RZ ;  /* 0x0000000109097810 */ /* 0x000fe40007ffe0ff */
[----:B------:R-:W-:Y:S02]  /*1240*/  ISETP.NE.AND P0, PT, R11, RZ, PT ;  /* 0x000000ff0b00720c */ /* 0x000fe40003f05270 */
[----:B------:R-:W-:-:S11]  /*1250*/  IADD3 R0, PT, PT, R0, 0x4, RZ ;  /* 0x0000000400007810 */ /* 0x000fd60007ffe0ff */
[----:B------:R-:W-:Y:S05]  /*1260*/  @P0 BRA `(.L_x_65) ;  /* 0xfffffffc00c80947 */ /* 0x000fea000383ffff */
.L_x_2:
[----:B-----5:R-:W-:-:S05]  /*1270*/  LEA R5, R5, R8, 0x2 ;  /* 0x0000000805057211 */ /* 0x020fca00078e10ff */
[----:B------:R0:W-:Y:S02]  /*1280*/  ATOMS.POPC.INC.32 RZ, [R5+URZ] ;  /* 0x0000000005ff7f8c */ /* 0x0001e4000d8000ff */
.L_x_1:
[----:B------:R-:W-:Y:S05]  /*1290*/  BSYNC.RECONVERGENT B0 ;  /* 0x0000000000007941 */ /* 0x000fea0003800200 */
.L_x_0:
[----:B------:R-:W-:Y:S01]  /*12a0*/  BAR.SYNC.DEFER_BLOCKING 0x0 ;  /* 0x0000000000007b1d */ /* 0x000fe20000010000 */
[----:B------:R-:W-:-:S05]  /*12b0*/  ISETP.GE.AND P0, PT, R10, R7, PT ;  /* 0x000000070a00720c */ /* 0x000fca0003f06270 */
[----:B------:R-:W-:Y:S08]  /*12c0*/  BSSY.RECONVERGENT B0, `(.L_x_66) ;  /* 0x000000a000007945 */ /* 0x000ff00003800200 */
[----:B------:R-:W-:Y:S05]  /*12d0*/  @P0 BRA `(.L_x_67) ;  /* 0x0000000000200947 */ /* 0x000fea0003800000 */
[----:B------:R-:W1:Y:S01]  /*12e0*/  S2UR UR5, SR_CgaCtaId ;  /* 0x00000000000579c3 */ /* 0x000e620000008800 */
[----:B------:R-:W-:-:S07]  /*12f0*/  UMOV UR4, 0x400 ;  /* 0x0000040000047882 */ /* 0x000fce0000000000 */
[----:B------:R-:W2:Y:S01]  /*1300*/  LDC.64 R2, c[0x0][0x390] ;  /* 0x0000e400ff027b82 */ /* 0x000ea20000000a00 */
[----:B-1----:R-:W-:-:S06]  /*1310*/  ULEA UR4, UR5, UR4, 0x18 ;  /* 0x0000000405047291 */ /* 0x002fcc000f8ec0ff */
[C---:B0-----:R-:W-:Y:S01]  /*1320*/  LEA R5, R10.reuse, UR4, 0x2 ;  /* 0x000000040a057c11 */ /* 0x041fe2000f8e10ff */
[----:B--2---:R-:W-:-:S05]  /*1330*/  IMAD.WIDE.U32 R2, R10, 0x4, R2 ;  /* 0x000000040a027825 */ /* 0x004fca00078e0002 */
[----:B------:R-:W0:Y:S04]  /*1340*/  LDS R5, [R5] ;  /* 0x0000000005057984 */ /* 0x000e280000000800 */
[----:B0-----:R1:W-:Y:S02]  /*1350*/  REDG.E.ADD.F32.FTZ.RN.STRONG.GPU desc[UR6][R2.64], R5 ;  /* 0x00000005020079a6 */ /* 0x0013e4000c12f306 */
.L_x_67:
[----:B------:R-:W-:Y:S05]  /*1360*/  BSYNC.RECONVERGENT B0 ;  /* 0x0000000000007941 */ /* 0x000fea0003800200 */
.L_x_66:
[----:B------:R-:W2:Y:S02]  /*1370*/  LDCU UR4, c[0x0][0x3a4] ;  /* 0x00007480ff0477ac */ /* 0x000ea40008000800 */
[----:B--2---:R-:W-:-:S13]  /*1380*/  ISETP.GE.AND P0, PT, R10, UR4, PT ;  /* 0x000000040a007c0c */ /* 0x004fda000bf06270 */
[----:B------:R-:W-:Y:S05]  /*1390*/  @P0 EXIT ;  /* 0x000000000000094d */ /* 0x000fea0003800000 */
[----:B01----:R-:W0:Y:S01]  /*13a0*/  LDS R5, [R6] ;  /* 0x0000000006057984 */ /* 0x003e220000000800 */
[----:B------:R-:W1:Y:S02]  /*13b0*/  LDC.64 R2, c[0x0][0x398] ;  /* 0x0000e600ff027b82 */ /* 0x000e640000000a00 */
[----:B-1----:R-:W-:-:S05]  /*13c0*/  IMAD.WIDE.U32 R10, R10, 0x4, R2 ;  /* 0x000000040a0a7825 */ /* 0x002fca00078e0002 */
[----:B0-----:R-:W-:Y:S01]  /*13d0*/  REDG.E.ADD.STRONG.GPU desc[UR6][R10.64], R5 ;  /* 0x000000050a00798e */ /* 0x001fe2000c12e106 */
[----:B------:R-:W-:Y:S05]  /*13e0*/  EXIT ;  /* 0x000000000000794d */ /* 0x000fea0003800000 */
.L_x_68:
[----:B------:R-:W-:-:S00]  /*13f0*/  BRA `(.L_x_68) ;  /* 0xfffffffc00fc7947 */ /* 0x000fc0000383ffff */
[----:B------:R-:W-:-:S00]  /*1400*/  NOP ;  /* 0x0000000000007918 */ /* 0x000fc00000000000 */
[----:B------:R-:W-:-:S00]  /*1410*/  NOP ;  /* 0x0000000000007918 */ /* 0x000fc00000000000 */
[----:B------:R-:W-:-:S00]  /*1420*/  NOP ;  /* 0x0000000000007918 */ /* 0x000fc00000000000 */
[----:B------:R-:W-:-:S00]  /*1430*/  NOP ;  /* 0x0000000000007918 */ /* 0x000fc00000000000 */
[----:B------:R-:W-:-:S00]  /*1440*/  NOP ;  /* 0x0000000000007918 */ /* 0x000fc00000000000 */
[----:B------:R-:W-:-:S00]  /*1450*/  NOP ;  /* 0x0000000000007918 */ /* 0x000fc00000000000 */
[----:B------:R-:W-:-:S00]  /*1460*/  NOP ;  /* 0x0000000000007918 */ /* 0x000fc00000000000 */
[----:B------:R-:W-:-:S00]  /*1470*/  NOP ;  /* 0x0000000000007918 */ /* 0x000fc00000000000 */
.L_x_83:


//--------------------- .text._Z15assign_clustersPKfS0_Piiii --------------------------
	.section	.text._Z15assign_clustersPKfS0_Piiii,"ax",@progbits
	.align	128
        .global         _Z15assign_clustersPKfS0_Piiii
        .type           _Z15assign_clustersPKfS0_Piiii,@function
        .size           _Z15assign_clustersPKfS0_Piiii,(.L_x_84 - _Z15assign_clustersPKfS0_Piiii)
        .other          _Z15assign_clustersPKfS0_Piiii,@"STO_CUDA_ENTRY STV_DEFAULT"
_Z15assign_clustersPKfS0_Piiii:
.text._Z15assign_clustersPKfS0_Piiii:
[----:B------:R-:W-:Y:S01]  /*0000*/  LDC R1, c[0x0][0x37c] ;  /* 0x0000df00ff017b82 */ /* 0x000fe20000000800 */
[----:B------:R-:W0:Y:S01]  /*0010*/  S2R R0, SR_TID.X ;  /* 0x0000000000007919 */ /* 0x000e220000002100 */
[----:B------:R-:W0:Y:S01]  /*0020*/  LDCU UR4, c[0x0][0x360] ;  /* 0x00006c00ff0477ac */ /* 0x000e220008000800 */
[----:B------:R-:W0:Y:S01]  /*0030*/  S2R R3, SR_CTAID.X ;  /* 0x0000000000037919 */ /* 0x000e220000002500 */
[----:B------:R-:W1:Y:S01]  /*0040*/  LDCU UR5, c[0x0][0x398] ;  /* 0x00007300ff0577ac */ /* 0x000e620008000800 */
[----:B0-----:R-:W-:-:S05]  /*0050*/  IMAD R0, R3, UR4, R0 ;  /* 0x0000000403007c24 */ /* 0x001fca000f8e0200 */
[----:B-1----:R-:W-:-:S13]  /*0060*/  ISETP.GE.AND P0, PT, R0, UR5, PT ;  /* 0x0000000500007c0c */ /* 0x002fda000bf06270 */
[----:B------:R-:W-:Y:S05]  /*0070*/  @P0 EXIT ;  /* 0x000000000000094d */ /* 0x000fea0003800000 */
[----:B------:R-:W0:Y:S01]  /*0080*/  LDCU UR4, c[0x0][0x39c] ;  /* 0x00007380ff0477ac */ /* 0x000e220008000800 */
[----:B------:R-:W-:Y:S01]  /*0090*/  IMAD.MOV.U32 R2, RZ, RZ, RZ ;  /* 0x000000ffff027224 */ /* 0x000fe200078e00ff */
[----:B------:R-:W1:Y:S01]  /*00a0*/  LDCU.64 UR6, c[0x0][0x358] ;  /* 0x00006b00ff0677ac */ /* 0x000e620008000a00 */
[----:B0-----:R-:W-:-:S09]  /*00b0*/  UISETP.GE.AND UP0, UPT, UR4, 0x1, UPT ;  /* 0x000000010400788c */ /* 0x001fd2000bf06270 */
[----:B-1----:R-:W-:Y:S05]  /*00c0*/  BRA.U !UP0, `(.L_x_69) ;  /* 0x0000000d08407547 */ /* 0x002fea000b800000 */
[----:B------:R-:W0:Y:S02]  /*00d0*/  LDC R7, c[0x0][0x3a0] ;  /* 0x0000e800ff077b82 */ /* 0x000e240000000800 */
[----:B0-----:R-:W-:-:S13]  /*00e0*/  ISETP.GE.AND P0, PT, R7, 0x1, PT ;  /* 0x000000010700780c */ /* 0x001fda0003f06270 */
[----:B------:R-:W-:Y:S05]  /*00f0*/  @!P0 BRA `(.L_x_70) ;  /* 0x0000000800388947 */ /* 0x000fea0003800000 */
[----:B------:R-:W0:Y:S01]  /*0100*/  LDCU.64 UR4, c[0x0][0x380] ;  /* 0x00007000ff0477ac */ /* 0x000e220008000a00 */
[C---:B------:R-:W-:Y:S01]  /*0110*/  LOP3.LUT R6, R7.reuse, 0x7ffffff8, RZ, 0xc0, !PT ;  /* 0x7ffffff807067812 */ /* 0x040fe200078ec0ff */
[----:B------:R-:W-:Y:S02]  /*0120*/  HFMA2 R9, -RZ, RZ, 0, 0 ;  /* 0x00000000ff097431 */ /* 0x000fe400000001ff */
[----:B------:R-:W-:Y:S01]  /*0130*/  IMAD R3, R0, R7, RZ ;  /* 0x0000000700037224 */ /* 0x000fe200078e02ff */
[C---:B------:R-:W-:Y:S01]  /*0140*/  LOP3.LUT R4, R7.reuse, 0x7, RZ, 0xc0, !PT ;  /* 0x0000000707047812 */ /* 0x040fe200078ec0ff */
[----:B------:R-:W-:Y:S01]  /*0150*/  IMAD.MOV.U32 R2, RZ, RZ, RZ ;  /* 0x000000ffff027224 */ /* 0x000fe200078e00ff */
[----:B------:R-:W-:Y:S01]  /*0160*/  LOP3.LUT R5, R7, 0x3, RZ, 0xc0, !PT ;  /* 0x0000000307057812 */ /* 0x000fe200078ec0ff */
[----:B------:R-:W-:Y:S02]  /*0170*/  IMAD.MOV.U32 R7, RZ, RZ, 0x7f800000 ;  /* 0x7f800000ff077424 */ /* 0x000fe400078e00ff */
[----:B------:R-:W-:Y:S01]  /*0180*/  IMAD.MOV R8, RZ, RZ, -R6 ;  /* 0x000000ffff087224 */ /* 0x000fe200078e0a06 */
[----:B0-----:R-:W-:-:S04]  /*0190*/  UIADD3 UR4, UP0, UPT, UR4, 0x10, URZ ;  /* 0x0000001004047890 */ /* 0x001fc8000ff1e0ff */
[----:B------:R-:W-:-:S12]  /*01a0*/  UIADD3.X UR5, UPT, UPT, URZ, UR5, URZ, UP0, !UPT ;  /* 0x00000005ff057290 */ /* 0x000fd800087fe4ff */
.L_x_75:
[----:B------:R-:W0:Y:S01]  /*01b0*/  LDC R24, c[0x0][0x3a0] ;  /* 0x0000e800ff187b82 */ /* 0x000e220000000800 */
[----:B------:R-:W-:Y:S01]  /*01c0*/  MOV R22, RZ ;  /* 0x000000ff00167202 */ /* 0x000fe20000000f00 */
[----:B------:R-:W-:Y:S01]  /*01d0*/  IMAD.MOV.U32 R21, RZ, RZ, RZ ;  /* 0x000000ffff157224 */ /* 0x000fe200078e00ff */
[----:B0-----:R-:W-:Y:S01]  /*01e0*/  ISETP.GE.U32.AND P0, PT, R24, 0x8, PT ;  /* 0x000000081800780c */ /* 0x001fe20003f06070 */
[----:B------:R-:W-:-:S12]  /*01f0*/  IMAD R20, R9, R24, RZ ;  /* 0x0000001809147224 */ /* 0x000fd800078e02ff */
[----:B------:R-:W-:Y:S05]  /*0200*/  @!P0 BRA `(.L_x_71) ;  /* 0x0000000000c48947 */ /* 0x000fea0003800000 */
[----:B------:R-:W0:Y:S01]  /*0210*/  LDC.64 R10, c[0x0][0x388] ;  /* 0x0000e200ff0a7b82 */ /* 0x000e220000000a00 */
[----:B------:R-:W-:Y:S01]  /*0220*/  IMAD.MOV.U32 R22, RZ, RZ, RZ ;  /* 0x000000ffff167224 */ /* 0x000fe200078e00ff */
[----:B------:R-:W-:Y:S01]  /*0230*/  MOV R15, R3 ;  /* 0x00000003000f7202 */ /* 0x000fe20000000f00 */
[----:B------:R-:W-:Y:S02]  /*0240*/  IMAD.MOV.U32 R14, RZ, RZ, R8 ;  /* 0x000000ffff0e7224 */ /* 0x000fe400078e0008 */
[----:B0-----:R-:W-:-:S03]  /*0250*/  IMAD.WIDE.U32 R10, R20, 0x4, R10 ;  /* 0x00000004140a7825 */ /* 0x001fc600078e000a */
[----:B------:R-:W-:-:S05]  /*0260*/  IADD3 R12, P0, PT, R10, 0x10, RZ ;  /* 0x000000100a0c7810 */ /* 0x000fca0007f1e0ff */
[----:B------:R-:W-:-:S08]  /*0270*/  IMAD.X R13, RZ, RZ, R11, P0 ;  /* 0x000000ffff0d7224 */ /* 0x000fd000000e060b */
.L_x_72:
[----:B------:R-:W-:Y:S01]  /*0280*/  MOV R10, UR4 ;  /* 0x00000004000a7c02 */ /* 0x000fe20008000f00 */
[----:B------:R-:W-:Y:S01]  /*0290*/  IMAD.U32 R11, RZ, RZ, UR5 ;  /* 0x00000005ff0b7e24 */ /* 0x000fe2000f8e00ff */
[----:B------:R-:W2:Y:S03]  /*02a0*/  LDG.E R17, desc[UR6][R12.64+-0x10] ;  /* 0xfffff0060c117981 */ /* 0x000ea6000c1e1900 */
[----:B------:R-:W-:Y:S01]  /*02b0*/  IMAD.WIDE R10, R15, 0x4, R10 ;  /* 0x000000040f0a7825 */ /* 0x000fe200078e020a */
[----:B------:R-:W3:Y:S04]  /*02c0*/  LDG.E R23, desc[UR6][R12.64+-0xc] ;  /* 0xfffff4060c177981 */ /* 0x000ee8000c1e1900 */
[----:B------:R-:W2:Y:S04]  /*02d0*/  LDG.E R16, desc[UR6][R10.64+-0x10] ;  /* 0xfffff0060a107981 */ /* 0x000ea8000c1e1900 */
[----:B------:R-:W3:Y:S04]  /*02e0*/  LDG.E R18, desc[UR6][R10.64+-0xc] ;  /* 0xfffff4060a127981 */ /* 0x000ee8000c1e1900 */
[----:B------:R-:W4:Y:S04]  /*02f0*/  LDG.E R21, desc[UR6][R12.64+-0x8] ;  /* 0xfffff8060c157981 */ /* 0x000f28000c1e1900 */
[----:B------:R-:W4:Y:S04]  /*0300*/  LDG.E R26, desc[UR6][R10.64+-0x8] ;  /* 0xfffff8060a1a7981 */ /* 0x000f28000c1e1900 */
[----:B------:R-:W5:Y:S04]  /*0310*/  LDG.E R28, desc[UR6][R10.64+0xc] ;  /* 0x00000c060a1c7981 */ /* 0x000f68000c1e1900 */
[----:B------:R-:W5:Y:S01]  /*0320*/  LDG.E R25, desc[UR6][R12.64+0xc] ;  /* 0x00000c060c197981 */ /* 0x000f62000c1e1900 */
[----:B--2---:R-:W-:-:S03]  /*0330*/  FADD R19, R16, -R17 ;  /* 0x8000001110137221 */ /* 0x004fc60000000000 */
[----:B------:R-:W2:Y:S01]  /*0340*/  LDG.E R16, desc[UR6][R12.64+-0x4] ;  /* 0xfffffc060c107981 */ /* 0x000ea2000c1e1900 */
[----:B------:R-:W-:-:S03]  /*0350*/  FFMA R22, R19, R19, R22 ;  /* 0x0000001313167223 */ /* 0x000fc60000000016 */
[----:B------:R-:W2:Y:S01]  /*0360*/  LDG.E R17, desc[UR6][R10.64+-0x4] ;  /* 0xfffffc060a117981 */ /* 0x000ea2000c1e1900 */
[----:B---3--:R-:W-:-:S03]  /*0370*/  FADD R23, R18, -R23 ;  /* 0x8000001712177221 */ /* 0x008fc60000000000 */
[----:B------:R-:W3:Y:S01]  /*0380*/  LDG.E R18, desc[UR6][R12.64] ;  /* 0x000000060c127981 */ /* 0x000ee2000c1e1900 */
[----:B------:R-:W-:Y:S01]  /*0390*/  FFMA R23, R23, R23, R22 ;  /* 0x0000001717177223 */ /* 0x000fe20000000016 */
[----:B----4-:R-:W-:Y:S02]  /*03a0*/  FADD R26, R26, -R21 ;  /* 0x800000151a1a7221 */ /* 0x010fe40000000000 */
[----:B------:R-:W3:Y:S04]  /*03b0*/  LDG.E R19, desc[UR6][R10.64] ;  /* 0x000000060a137981 */ /* 0x000ee8000c1e1900 */
[----:B------:R-:W4:Y:S01]  /*03c0*/  LDG.E R21, desc[UR6][R12.64+0x4] ;  /* 0x000004060c157981 */ /* 0x000f22000c1e1900 */
[----:B------:R-:W-:-:S03]  /*03d0*/  FFMA R27, R26, R26, R23 ;  /* 0x0000001a1a1b7223 */ /* 0x000fc60000000017 */
[----:B------:R-:W4:Y:S04]  /*03e0*/  LDG.E R22, desc[UR6][R10.64+0x4] ;  /* 0x000004060a167981 */ /* 0x000f28000c1e1900 */
[----:B------:R0:W4:Y:S04]  /*03f0*/  LDG.E R23, desc[UR6][R12.64+0x8] ;  /* 0x000008060c177981 */ /* 0x000128000c1e1900 */
[----:B------:R-:W4:Y:S01]  /*0400*/  LDG.E R26, desc[UR6][R10.64+0x8] ;  /* 0x000008060a1a7981 */ /* 0x000f22000c1e1900 */
[----:B------:R-:W-:-:S05]  /*0410*/  VIADD R14, R14, 0x8 ;  /* 0x000000080e0e7836 */ /* 0x000fca0000000000 */
[----:B------:R-:W-:Y:S01]  /*0420*/  ISETP.NE.AND P0, PT, R14, RZ, PT ;  /* 0x000000ff0e00720c */ /* 0x000fe20003f05270 */
[----:B-----5:R-:W-:Y:S01]  /*0430*/  FADD R28, R28, -R25 ;  /* 0x800000191c1c7221 */ /* 0x020fe20000000000 */
[----:B0-----:R-:W-:Y:S01]  /*0440*/  IADD3 R12, P1, PT, R12, 0x20, RZ ;  /* 0x000000200c0c7810 */ /* 0x001fe20007f3e0ff */
[----:B------:R-:W-:-:S03]  /*0450*/  VIADD R15, R15, 0x8 ;  /* 0x000000080f0f7836 */ /* 0x000fc60000000000 */
[----:B------:R-:W-:Y:S01]  /*0460*/  IADD3.X R13, PT, PT, RZ, R13, RZ, P1, !PT ;  /* 0x0000000dff0d7210 */ /* 0x000fe20000ffe4ff */
[----:B--2---:R-:W-:-:S04]  /*0470*/  FADD R16, R17, -R16 ;  /* 0x8000001011107221 */ /* 0x004fc80000000000 */
[----:B------:R-:W-:Y:S01]  /*0480*/  FFMA R27, R16, R16, R27 ;  /* 0x00000010101b7223 */ /* 0x000fe2000000001b */
[----:B---3--:R-:W-:-:S04]  /*0490*/  FADD R18, R19, -R18 ;  /* 0x8000001213127221 */ /* 0x008fc80000000000 */
[----:B------:R-:W-:Y:S01]  /*04a0*/  FFMA R27, R18, R18, R27 ;  /* 0x00000012121b7223 */ /* 0x000fe2000000001b */
[----:B----4-:R-:W-:-:S04]  /*04b0*/  FADD R22, R22, -R21 ;  /* 0x8000001516167221 */ /* 0x010fc80000000000 */
[----:B------:R-:W-:Y:S01]  /*04c0*/  FFMA R27, R22, R22, R27 ;  /* 0x00000016161b7223 */ /* 0x000fe2000000001b */
[----:B------:R-:W-:-:S04]  /*04d0*/  FADD R26, R26, -R23 ;  /* 0x800000171a1a7221 */ /* 0x000fc80000000000 */
[----:B------:R-:W-:-:S04]  /*04e0*/  FFMA R27, R26, R26, R27 ;  /* 0x0000001a1a1b7223 */ /* 0x000fc8000000001b */
[----:B------:R-:W-:Y:S01]  /*04f0*/  FFMA R22, R28, R28, R27 ;  /* 0x0000001c1c167223 */ /* 0x000fe2000000001b */
[----:B------:R-:W-:Y:S06]  /*0500*/  @P0 BRA `(.L_x_72) ;  /* 0xfffffffc005c0947 */ /* 0x000fec000383ffff */
[----:B------:R-:W-:-:S07]  /*0510*/  IMAD.MOV.U32 R21, RZ, RZ, R6 ;  /* 0x000000ffff157224 */ /* 0x000fce00078e0006 */
.L_x_71:
[----:B------:R-:W-:-:S13]  /*0520*/  ISETP.NE.AND P0, PT, R4, RZ, PT ;  /* 0x000000ff0400720c */ /* 0x000fda0003f05270 */
[----:B------:R-:W-:Y:S05]  /*0530*/  @!P0 BRA `(.L_x_73) ;  /* 0x0000000400048947 */ /* 0x000fea0003800000 */
[----:B------:R-:W-:Y:S02]  /*0540*/  IADD3 R10, PT, PT, R4, -0x1, RZ ;  /* 0xffffffff040a7810 */ /* 0x000fe40007ffe0ff */
[----:B------:R-:W-:Y:S02]  /*0550*/  ISETP.NE.AND P1, PT, R5, RZ, PT ;  /* 0x000000ff0500720c */ /* 0x000fe40003f25270 */
[----:B------:R-:W-:-:S13]  /*0560*/  ISETP.GE.U32.AND P0, PT, R10, 0x3, PT ;  /* 0x000000030a00780c */ /* 0x000fda0003f06070 */
[----:B------:R-:W-:Y:S05]  /*0570*/  @!P0 BRA `(.L_x_74) ;  /* 0x0000000000708947 */ /* 0x000fea0003800000 */
[----:B------:R-:W0:Y:S01]  /*0580*/  LDC.64 R14, c[0x0][0x380] ;  /* 0x0000e000ff0e7b82 */ /* 0x000e220000000a00 */
[--C-:B------:R-:W-:Y:S01]  /*0590*/  IMAD.IADD R17, R3, 0x1, R21.reuse ;  /* 0x0000000103117824 */ /* 0x100fe200078e0215 */
[C---:B------:R-:W-:Y:S01]  /*05a0*/  IADD3 R16, P0, PT, R20.reuse, R21, RZ ;  /* 0x0000001514107210 */ /* 0x040fe20007f1e0ff */
[----:B------:R-:W-:-:S05]  /*05b0*/  IMAD.IADD R19, R20, 0x1, R21 ;  /* 0x0000000114137824 */ /* 0x000fca00078e0215 */
[----:B------:R-:W1:Y:S08]  /*05c0*/  LDC.64 R12, c[0x0][0x388] ;  /* 0x0000e200ff0c7b82 */ /* 0x000e700000000a00 */
[----:B------:R-:W2:Y:S01]  /*05d0*/  LDC.64 R10, c[0x0][0x388] ;  /* 0x0000e200ff0a7b82 */ /* 0x000ea20000000a00 */
[----:B0-----:R-:W-:Y:S01]  /*05e0*/  IMAD.WIDE R14, R17, 0x4, R14 ;  /* 0x00000004110e7825 */ /* 0x001fe200078e020e */
[----:B------:R-:W-:-:S04]  /*05f0*/  IADD3.X R17, PT, PT, RZ, RZ, RZ, P0, !PT ;  /* 0x000000ffff117210 */ /* 0x000fc800007fe4ff */
[----:B------:R-:W3:Y:S01]  /*0600*/  LDG.E R18, desc[UR6][R14.64+0x4] ;  /* 0x000004060e127981 */ /* 0x000ee2000c1e1900 */
[----:B-1----:R-:W-:-:S03]  /*0610*/  IMAD.WIDE.U32 R12, R19, 0x4, R12 ;  /* 0x00000004130c7825 */ /* 0x002fc600078e000c */
[----:B------:R-:W4:Y:S04]  /*0620*/  LDG.E R23, desc[UR6][R14.64+0x8] ;  /* 0x000008060e177981 */ /* 0x000f28000c1e1900 */
[----:B------:R-:W5:Y:S01]  /*0630*/  LDG.E R25, desc[UR6][R14.64+0xc] ;  /* 0x00000c060e197981 */ /* 0x000f62000c1e1900 */
[----:B--2---:R-:W-:-:S03]  /*0640*/  LEA R10, P0, R16, R10, 0x2 ;  /* 0x0000000a100a7211 */ /* 0x004fc600078010ff */
[----:B------:R-:W2:Y:S01]  /*0650*/  LDG.E R13, desc[UR6][R12.64] ;  /* 0x000000060c0d7981 */ /* 0x000ea2000c1e1900 */
[----:B------:R-:W-:-:S03]  /*0660*/  LEA.HI.X R11, R16, R11, R17, 0x2, P0 ;  /* 0x0000000b100b7211 */ /* 0x000fc600000f1411 */
[----:B------:R-:W2:Y:S04]  /*0670*/  LDG.E R16, desc[UR6][R14.64] ;  /* 0x000000060e107981 */ /* 0x000ea8000c1e1900 */
[----:B------:R-:W3:Y:S04]  /*0680*/  LDG.E R19, desc[UR6][R10.64+0x4] ;  /* 0x000004060a137981 */ /* 0x000ee8000c1e1900 */
[----:B------:R-:W4:Y:S04]  /*0690*/  LDG.E R26, desc[UR6][R10.64+0x8] ;  /* 0x000008060a1a7981 */ /* 0x000f28000c1e1900 */
[----:B------:R-:W5:Y:S01]  /*06a0*/  LDG.E R28, desc[UR6][R10.64+0xc] ;  /* 0x00000c060a1c7981 */ /* 0x000f62000c1e1900 */
[----:B------:R-:W-:-:S02]  /*06b0*/  VIADD R21, R21, 0x4 ;  /* 0x0000000415157836 */ /* 0x000fc40000000000 */
[----:B--2---:R-:W-:-:S04]  /*06c0*/  FADD R17, R16, -R13 ;  /* 0x8000000d10117221 */ /* 0x004fc80000000000 */
[----:B------:R-:W-:Y:S01]  /*06d0*/  FFMA R17, R17, R17, R22 ;  /* 0x0000001111117223 */ /* 0x000fe20000000016 */
[----:B---3--:R-:W-:Y:S01]  /*06e0*/  FADD R18, R18, -R19 ;  /* 0x8000001312127221 */ /* 0x008fe20000000000 */
[----:B----4-:R-:W-:-:S03]  /*06f0*/  FADD R26, R23, -R26 ;  /* 0x8000001a171a7221 */ /* 0x010fc60000000000 */
[----:B------:R-:W-:Y:S01]  /*0700*/  FFMA R17, R18, R18, R17 ;  /* 0x0000001212117223 */ /* 0x000fe20000000011 */
[----:B-----5:R-:W-:-:S03]  /*0710*/  FADD R28, R25, -R28 ;  /* 0x8000001c191c7221 */ /* 0x020fc60000000000 */
[----:B------:R-:W-:-:S04]  /*0720*/  FFMA R17, R26, R26, R17 ;  /* 0x0000001a1a117223 */ /* 0x000fc80000000011 */
[----:B------:R-:W-:-:S07]  /*0730*/  FFMA R22, R28, R28, R17 ;  /* 0x0000001c1c167223 */ /* 0x000fce0000000011 */
.L_x_74:
[----:B------:R-:W-:Y:S05]  /*0740*/  @!P1 BRA `(.L_x_73) ;  /* 0x0000000000809947 */ /* 0x000fea0003800000 */
[----:B------:R-:W-:Y:S01]  /*0750*/  ISETP.NE.AND P0, PT, R5, 0x1, PT ;  /* 0x000000010500780c */ /* 0x000fe20003f05270 */
[----:B------:R-:W0:Y:S01]  /*0760*/  LDC.64 R12, c[0x0][0x388] ;  /* 0x0000e200ff0c7b82 */ /* 0x000e220000000a00 */
[----:B------:R-:W-:-:S07]  /*0770*/  LOP3.LUT P1, RZ, R24, 0x1, RZ, 0xc0, !PT ;  /* 0x0000000118ff7812 */ /* 0x000fce000782c0ff */
[----:B------:R-:W1:Y:S04]  /*0780*/  LDC.64 R14, c[0x0][0x380] ;  /* 0x0000e000ff0e7b82 */ /* 0x000e680000000a00 */
[CC--:B------:R-:W-:Y:S02]  /*0790*/  @P0 IADD3 R23, P2, PT, R20.reuse, R21.reuse, RZ ;  /* 0x0000001514170210 */ /* 0x0c0fe40007f5e0ff */
[----:B------:R-:W-:Y:S02]  /*07a0*/  @P0 IADD3 R25, PT, PT, R20, R21, RZ ;  /* 0x0000001514190210 */ /* 0x000fe40007ffe0ff */
[----:B------:R-:W2:Y:S01]  /*07b0*/  @P0 LDC.64 R10, c[0x0][0x388] ;  /* 0x0000e200ff0a0b82 */ /* 0x000ea20000000a00 */
[----:B------:R-:W-:-:S07]  /*07c0*/  @P0 IMAD.X R24, RZ, RZ, RZ, P2 ;  /* 0x000000ffff180224 */ /* 0x000fce00010e06ff */
[----:B------:R-:W3:Y:S01]  /*07d0*/  LDC.64 R16, c[0x0][0x380] ;  /* 0x0000e000ff107b82 */ /* 0x000ee20000000a00 */
[----:B0-----:R-:W-:-:S06]  /*07e0*/  @P0 IMAD.WIDE.U32 R12, R25, 0x4, R12 ;  /* 0x00000004190c0825 */ /* 0x001fcc00078e000c */
[----:B------:R-:W4:Y:S01]  /*07f0*/  @P0 LDG.E R13, desc[UR6][R12.64] ;  /* 0x000000060c0d0981 */ /* 0x000f22000c1e1900 */
[----:B------:R-:W0:Y:S01]  /*0800*/  LDC.64 R18, c[0x0][0x388] ;  /* 0x0000e200ff127b82 */ /* 0x000e220000000a00 */
[----:B--2---:R-:W-:-:S04]  /*0810*/  @P0 LEA R10, P2, R23, R10, 0x2 ;  /* 0x0000000a170a0211 */ /* 0x004fc800078410ff */
[----:B------:R-:W-:Y:S01]  /*0820*/  @P0 LEA.HI.X R11, R23, R11, R24, 0x2, P2 ;  /* 0x0000000b170b0211 */ /* 0x000fe200010f1418 */
[----:B------:R-:W-:Y:S01]  /*0830*/  @P0 IMAD.IADD R23, R3, 0x1, R21 ;  /* 0x0000000103170824 */ /* 0x000fe200078e0215 */
[----:B------:R-:W-:-:S03]  /*0840*/  @P0 IADD3 R21, PT, PT, R21, 0x2, RZ ;  /* 0x0000000215150810 */ /* 0x000fc60007ffe0ff */
[----:B-1----:R-:W-:Y:S01]  /*0850*/  @P0 IMAD.WIDE R14, R23, 0x4, R14 ;  /* 0x00000004170e0825 */ /* 0x002fe200078e020e */
[----:B------:R-:W2:Y:S03]  /*0860*/  @P0 LDG.E R10, desc[UR6][R10.64+0x4] ;  /* 0x000004060a0a0981 */ /* 0x000ea6000c1e1900 */
[----:B------:R-:W-:Y:S01]  /*0870*/  @P1 IMAD.IADD R23, R20, 0x1, R21 ;  /* 0x0000000114171824 */ /* 0x000fe200078e0215 */
[----:B------:R-:W-:Y:S01]  /*0880*/  @P1 IADD3 R21, PT, PT, R3, R21, RZ ;  /* 0x0000001503151210 */ /* 0x000fe20007ffe0ff */
[----:B------:R-:W4:Y:S02]  /*0890*/  @P0 LDG.E R20, desc[UR6][R14.64] ;  /* 0x000000060e140981 */ /* 0x000f24000c1e1900 */
[----:B0-----:R-:W-:Y:S02]  /*08a0*/  @P1 IMAD.WIDE.U32 R18, R23, 0x4, R18 ;  /* 0x0000000417121825 */ /* 0x001fe400078e0012 */
[----:B------:R-:W2:Y:S02]  /*08b0*/  @P0 LDG.E R23, desc[UR6][R14.64+0x4] ;  /* 0x000004060e170981 */ /* 0x000ea4000c1e1900 */
[----:B---3--:R-:W-:-:S02]  /*08c0*/  @P1 IMAD.WIDE R16, R21, 0x4, R16 ;  /* 0x0000000415101825 */ /* 0x008fc400078e0210 */
[----:B------:R-:W3:Y:S04]  /*08d0*/  @P1 LDG.E R19, desc[UR6][R18.64] ;  /* 0x0000000612131981 */ /* 0x000ee8000c1e1900 */
[----:B------:R-:W3:Y:S01]  /*08e0*/  @P1 LDG.E R16, desc[UR6][R16.64] ;  /* 0x0000000610101981 */ /* 0x000ee2000c1e1900 */
[----:B----4-:R-:W-:Y:S01]  /*08f0*/  @P0 FADD R21, R20, -R13 ;  /* 0x8000000d14150221 */ /* 0x010fe20000000000 */
[----:B--2---:R-:W-:-:S03]  /*0900*/  @P0 FADD R20, R23, -R10 ;  /* 0x8000000a17140221 */ /* 0x004fc60000000000 */
[----:B------:R-:W-:-:S04]  /*0910*/  @P0 FFMA R21, R21, R21, R22 ;  /* 0x0000001515150223 */ /* 0x000fc80000000016 */
[----:B------:R-:W-:Y:S01]  /*0920*/  @P0 FFMA R22, R20, R20, R21 ;  /* 0x0000001414160223 */ /* 0x000fe20000000015 */
[----:B---3--:R-:W-:-:S04]  /*0930*/  @P1 FADD R11, R16, -R19 ;  /* 0x80000013100b1221 */ /* 0x008fc80000000000 */
[----:B------:R-:W-:-:S07]  /*0940*/  @P1 FFMA R22, R11, R11, R22 ;  /* 0x0000000b0b161223 */ /* 0x000fce0000000016 */
.L_x_73:
[----:B------:R-:W0:Y:S01]  /*0950*/  LDCU UR8, c[0x0][0x39c] ;  /* 0x00007380ff0877ac */ /* 0x000e220008000800 */
[----:B------:R-:W-:Y:S01]  /*0960*/  VIADD R10, R9, 0x1 ;  /* 0x00000001090a7836 */ /* 0x000fe20000000000 */
[----:B------:R-:W-:-:S04]  /*0970*/  FSETP.GEU.AND P0, PT, R22, R7, PT ;  /* 0x000000071600720b */ /* 0x000fc80003f0e000 */
[----:B------:R-:W-:Y:S02]  /*0980*/  FSEL R7, R22, R7, !P0 ;  /* 0x0000000716077208 */ /* 0x000fe40004000000 */
[----:B------:R-:W-:Y:S02]  /*0990*/  SEL R2, R9, R2, !P0 ;  /* 0x0000000209027207 */ /* 0x000fe40004000000 */
[----:B0-----:R-:W-:-:S13]  /*09a0*/  ISETP.NE.AND P1, PT, R10, UR8, PT ;  /* 0x000000080a007c0c */ /* 0x001fda000bf25270 */
[----:B------:R-:W-:Y:S05]  /*09b0*/  @!P1 BRA `(.L_x_69) ;  /* 0x0000000400049947 */ /* 0x000fea0003800000 */
[----:B------:R-:W-:Y:S01]  /*09c0*/  MOV R9, R10 ;  /* 0x0000000a00097202 */ /* 0x000fe20000000f00 */
[----:B------:R-:W-:Y:S06]  /*09d0*/  BRA `(.L_x_75) ;  /* 0xfffffff400f47947 */ /* 0x000fec000383ffff */
.L_x_70:
[----:B------:R-:W-:Y:S01]  /*09e0*/  UISETP.GE.U32.AND UP0, UPT, UR4, 0x4, UPT ;  /* 0x000000040400788c */ /* 0x000fe2000bf06070 */
[----:B------:R-:W-:Y:S02]  /*09f0*/  HFMA2 R5, -RZ, RZ, 0, 0 ;  /* 0x00000000ff057431 */ /* 0x000fe400000001ff */
[----:B------:R-:W-:Y:S01]  /*0a00*/  IMAD.MOV.U32 R3, RZ, RZ, 0x7f800000 ;  /* 0x7f800000ff037424 */ /* 0x000fe200078e00ff */
[----:B------:R-:W-:Y:S01]  /*0a10*/  ULOP3.LUT UR5, UR4, 0x3, URZ, 0xc0, !UPT ;  /* 0x0000000304057892 */ /* 0x000fe2000f8ec0ff */
[----:B------:R-:W-:-:S04]  /*0a20*/  IMAD.MOV.U32 R2, RZ, RZ, RZ ;  /* 0x000000ffff027224 */ /* 0x000fc800078e00ff */
[----:B------:R-:W-:Y:S07]  /*0a30*/  BRA.U !UP0, `(.L_x_76) ;  /* 0x0000000108bc7547 */ /* 0x000fee000b800000 */
[----:B------:R-:W-:Y:S01]  /*0a40*/  ULOP3.LUT UR4, UR4, 0x7ffffffc, URZ, 0xc0, !UPT ;  /* 0x7ffffffc04047892 */ /* 0x000fe2000f8ec0ff */
[----:B------:R-:W-:Y:S01]  /*0a50*/  MOV R3, 0x7f800000 ;  /* 0x7f80000000037802 */ /* 0x000fe20000000f00 */
[----:B------:R-:W-:Y:S01]  /*0a60*/  IMAD.MOV.U32 R4, RZ, RZ, RZ ;  /* 0x000000ffff047224 */ /* 0x000fe200078e00ff */
[----:B------:R-:W-:Y:S01]  /*0a70*/  MOV R2, RZ ;  /* 0x000000ff00027202 */ /* 0x000fe20000000f00 */
[----:B------:R-:W-:Y:S02]  /*0a80*/  UISETP.GT.AND UP0, UPT, UR4, URZ, UPT ;  /* 0x000000ff0400728c */ /* 0x000fe4000bf04270 */
[----:B------:R-:W-:-:S07]  /*0a90*/  IMAD.U32 R5, RZ, RZ, UR4 ;  /* 0x00000004ff057e24 */ /* 0x000fce000f8e00ff */
[----:B------:R-:W-:Y:S05]  /*0aa0*/  BRA.U !UP0, `(.L_x_77) ;  /* 0x0000000108887547 */ /* 0x000fea000b800000 */
[----:B------:R-:W-:Y:S02]  /*0ab0*/  IADD3 R6, PT, PT, R5, -R4, RZ ;  /* 0x8000000405067210 */ /* 0x000fe40007ffe0ff */
[----:B------:R-:W-:Y:S02]  /*0ac0*/  PLOP3.LUT P0, PT, PT, PT, PT, 0x80, 0x8 ;  /* 0x000000000008781c */ /* 0x000fe40003f0f070 */
[----:B------:R-:W-:-:S13]  /*0ad0*/  ISETP.GT.AND P1, PT, R6, 0xc, PT ;  /* 0x0000000c0600780c */ /* 0x000fda0003f24270 */
[----:B------:R-:W-:Y:S05]  /*0ae0*/  @!P1 BRA `(.L_x_78) ;  /* 0x0000000000449947 */ /* 0x000fea0003800000 */
[----:B------:R-:W-:Y:S01]  /*0af0*/  PLOP3.LUT P0, PT, PT, PT, PT, 0x8, 0x80 ;  /* 0x000000000080781c */ /* 0x000fe20003f0e170 */
[----:B------:R-:W-:-:S12]  /*0b00*/  VIADD R7, R5, 0xfffffff4 ;  /* 0xfffffff405077836 */ /* 0x000fd80000000000 */
.L_x_79:
[----:B------:R-:W-:-:S04]  /*0b10*/  FSETP.GT.AND P2, PT, R3, RZ, PT ;  /* 0x000000ff0300720b */ /* 0x000fc80003f44000 */
[----:B------:R-:W-:Y:S02]  /*0b20*/  FSEL R3, R3, RZ, !P2 ;  /* 0x000000ff03037208 */ /* 0x000fe40005000000 */
[----:B------:R-:W-:Y:S02]  /*0b30*/  SEL R2, R4, R2, P2 ;  /* 0x0000000204027207 */ /* 0x000fe40001000000 */
[----:B------:R-:W-:-:S04]  /*0b40*/  FSETP.GT.AND P3, PT, R3, RZ, PT ;  /* 0x000000ff0300720b */ /* 0x000fc80003f64000 */
[----:B------:R-:W-:-:S04]  /*0b50*/  FSEL R3, R3, RZ, !P3 ;  /* 0x000000ff03037208 */ /* 0x000fc80005800000 */
[----:B------:R-:W-:-:S04]  /*0b60*/  FSETP.GT.AND P4, PT, R3, RZ, PT ;  /* 0x000000ff0300720b */ /* 0x000fc80003f84000 */
[----:B------:R-:W-:Y:S02]  /*0b70*/  FSEL R3, R3, RZ, !P4 ;  /* 0x000000ff03037208 */ /* 0x000fe40006000000 */
[----:B------:R-:W-:Y:S02]  /*0b80*/  @P3 IADD3 R2, PT, PT, R4, 0x4, RZ ;  /* 0x0000000404023810 */ /* 0x000fe40007ffe0ff */
[----:B------:R-:W-:-:S04]  /*0b90*/  FSETP.GT.AND P1, PT, R3, RZ, PT ;  /* 0x000000ff0300720b */ /* 0x000fc80003f24000 */
[----:B------:R-:W-:Y:S01]  /*0ba0*/  FSEL R3, R3, RZ, !P1 ;  /* 0x000000ff03037208 */ /* 0x000fe20004800000 */
[----:B------:R-:W-:-:S08]  /*0bb0*/  @P4 VIADD R2, R4, 0x8 ;  /* 0x0000000804024836 */ /* 0x000fd00000000000 */
[C---:B------:R-:W-:Y:S01]  /*0bc0*/  @P1 IADD3 R2, PT, PT, R4.reuse, 0xc, RZ ;  /* 0x0000000c04021810 */ /* 0x040fe20007ffe0ff */
[----:B------:R-:W-:-:S05]  /*0bd0*/  VIADD R4, R4, 0x10 ;  /* 0x0000001004047836 */ /* 0x000fca0000000000 */
[----:B------:R-:W-:-:S13]  /*0be0*/  ISETP.GE.AND P2, PT, R4, R7, PT ;  /* 0x000000070400720c */ /* 0x000fda0003f46270 */
[----:B------:R-:W-:Y:S05]  /*0bf0*/  @!P2 BRA `(.L_x_79) ;  /* 0xfffffffc00c4a947 */ /* 0x000fea000383ffff */
.L_x_78:
[----:B------:R-:W-:-:S04]  /*0c00*/  IADD3 R6, PT, PT, R5, -R4, RZ ;  /* 0x8000000405067210 */ /* 0x000fc80007ffe0ff */
[----:B------:R-:W-:-:S13]  /*0c10*/  ISETP.GT.AND P1, PT, R6, 0x4, PT ;  /* 0x000000040600780c */ /* 0x000fda0003f24270 */
[----:B------:R-:W-:Y:S05]  /*0c20*/  @!P1 BRA `(.L_x_80) ;  /* 0x0000000000209947 */ /* 0x000fea0003800000 */
[C---:B------:R-:W-:Y:S02]  /*0c30*/  FSETP.GT.AND P1, PT, R3.reuse, RZ, PT ;  /* 0x000000ff0300720b */ /* 0x040fe40003f24000 */
[----:B------:R-:W-:Y:S02]  /*0c40*/  PLOP3.LUT P0, PT, PT, PT, PT, 0x8, 0x80 ;  /* 0x000000000080781c */ /* 0x000fe40003f0e170 */
[----:B------:R-:W-:Y:S02]  /*0c50*/  FSEL R3, R3, RZ, !P1 ;  /* 0x000000ff03037208 */ /* 0x000fe40004800000 */
[----:B------:R-:W-:Y:S02]  /*0c60*/  SEL R2, R4, R2, P1 ;  /* 0x0000000204027207 */ /* 0x000fe40000800000 */
[----:B------:R-:W-:-:S04]  /*0c70*/  FSETP.GT.AND P2, PT, R3, RZ, PT ;  /* 0x000000ff0300720b */ /* 0x000fc80003f44000 */
[----:B------:R-:W-:-:S09]  /*0c80*/  FSEL R3, R3, RZ, !P2 ;  /* 0x000000ff03037208 */ /* 0x000fd20005000000 */
[C---:B------:R-:W-:Y:S01]  /*0c90*/  @P2 VIADD R2, R4.reuse, 0x4 ;  /* 0x0000000404022836 */ /* 0x040fe20000000000 */
[----:B------:R-:W-:-:S07]  /*0ca0*/  IADD3 R4, PT, PT, R4, 0x8, RZ ;  /* 0x0000000804047810 */ /* 0x000fce0007ffe0ff */
.L_x_80:
[----:B------:R-:W-:-:S13]  /*0cb0*/  ISETP.NE.OR P0, PT, R4, R5, P0 ;  /* 0x000000050400720c */ /* 0x000fda0000705670 */
[----:B------:R-:W-:Y:S05]  /*0cc0*/  @!P0 BRA `(.L_x_76) ;  /* 0x0000000000188947 */ /* 0x000fea0003800000 */
.L_x_77:
[----:B------:R-:W-:-:S04]  /*0cd0*/  FSETP.GT.AND P1, PT, R3, RZ, PT ;  /* 0x000000ff0300720b */ /* 0x000fc80003f24000 */
[C---:B------:R-:W-:Y:S01]  /*0ce0*/  SEL R2, R4.reuse, R2, P1 ;  /* 0x0000000204027207 */ /* 0x040fe20000800000 */
[----:B------:R-:W-:Y:S01]  /*0cf0*/  VIADD R4, R4, 0x4 ;  /* 0x0000000404047836 */ /* 0x000fe20000000000 */
[----:B------:R-:W-:-:S04]  /*0d00*/  FSEL R3, R3, RZ, !P1 ;  /* 0x000000ff03037208 */ /* 0x000fc80004800000 */
[----:B------:R-:W-:-:S13]  /*0d10*/  ISETP.NE.AND P0, PT, R4, R5, PT ;  /* 0x000000050400720c */ /* 0x000fda0003f05270 */
[----:B------:R-:W-:Y:S05]  /*0d20*/  @P0 BRA `(.L_x_77) ;  /* 0xfffffffc00e80947 */ /* 0x000fea000383ffff */
.L_x_76:
[----:B------:R-:W-:-:S09]  /*0d30*/  UISETP.NE.AND UP0, UPT, UR5, URZ, UPT ;  /* 0x000000ff0500728c */ /* 0x000fd2000bf05270 */
[----:B------:R-:W-:Y:S05]  /*0d40*/  BRA.U !UP0, `(.L_x_69) ;  /* 0x0000000108207547 */ /* 0x000fea000b800000 */
[----:B------:R-:W-:-:S05]  /*0d50*/  UMOV UR4, URZ ;  /* 0x000000ff00047c82 */ /* 0x000fca0008000000 */
.L_x_81:
[----:B------:R-:W-:Y:S01]  /*0d60*/  UIADD3 UR4, UPT, UPT, UR4, 0x1, URZ ;  /* 0x0000000104047890 */ /* 0x000fe2000fffe0ff */
[----:B------:R-:W-:-:S03]  /*0d70*/  FSETP.GT.AND P0, PT, R3, RZ, PT ;  /* 0x000000ff0300720b */ /* 0x000fc60003f04000 */
[----:B------:R-:W-:Y:S01]  /*0d80*/  UISETP.NE.AND UP0, UPT, UR4, UR5, UPT ;  /* 0x000000050400728c */ /* 0x000fe2000bf05270 */
[----:B------:R-:W-:Y:S02]  /*0d90*/  SEL R2, R5, R2, P0 ;  /* 0x0000000205027207 */ /* 0x000fe40000000000 */
[----:B------:R-:W-:Y:S02]  /*0da0*/  FSEL R3, R3, RZ, !P0 ;  /* 0x000000ff03037208 */ /* 0x000fe40004000000 */
[----:B------:R-:W-:-:S04]  /*0db0*/  IADD3 R5, PT, PT, R5, 0x1, RZ ;  /* 0x0000000105057810 */ /* 0x000fc80007ffe0ff */
[----:B------:R-:W-:Y:S05]  /*0dc0*/  BRA.U UP0, `(.L_x_81) ;  /* 0xfffffffd00e47547 */ /* 0x000fea000b83ffff */
.L_x_69:
[----:B------:R-:W0:Y:S02]  /*0dd0*/  LDC.64 R4, c[0x0][0x390] ;  /* 0x0000e400ff047b82 */ /* 0x000e240000000a00 */
[----:B0-----:R-:W-:-:S05]  /*0de0*/  IMAD.WIDE R4, R0, 0x4, R4 ;  /* 0x0000000400047825 */ /* 0x001fca00078e0204 */
[----:B------:R-:W-:Y:S01]  /*0df0*/  STG.E desc[UR6][R4.64], R2 ;  /* 0x0000000204007986 */ /* 0x000fe2000c101906 */
[----:B------:R-:W-:Y:S05]  /*0e00*/  EXIT ;  /* 0x000000000000794d */ /* 0x000fea0003800000 */
.L_x_82:
        /* <DEDUP_REMOVED lines=15> */
.L_x_84:


//--------------------- .nv.shared._Z16update_centroidsPKfPKiPfPiiii --------------------------
	.section	.nv.shared._Z16update_centroidsPKfPKiPfPiiii,"aw",@nobits
	.sectionflags	@""
	.align	16
	.zero		1024


//--------------------- .nv.shared.reserved.0     --------------------------
	.section	.nv.shared.reserved.0,"aw",@nobits
	.weak		__nv_reservedSMEM_offset_0_alias
	.size		__nv_reservedSMEM_offset_0_alias, 0, 64
	.other		__nv_reservedSMEM_offset_0_alias,@"STO_CUDA_RESERVED_SHARED STV_DEFAULT"
__nv_reservedSMEM_offset_0_alias:
	.zero		0
	.zero		64


//--------------------- .nv.shared._Z15assign_clustersPKfS0_Piiii --------------------------
	.section	.nv.shared._Z15assign_clustersPKfS0_Piiii,"aw",@nobits
	.sectionflags	@""
	.align	16
	.zero		1024


//--------------------- .nv.constant0._Z16update_centroidsPKfPKiPfPiiii --------------------------
	.section	.nv.constant0._Z16update_centroidsPKfPKiPfPiiii,"a",@progbits
	.sectionflags	@""
	.align	4
.nv.constant0._Z16update_centroidsPKfPKiPfPiiii:
	.zero		940


//--------------------- .nv.constant0._Z15assign_clustersPKfS0_Piiii --------------------------
	.section	.nv.constant0._Z15assign_clustersPKfS0_Piiii,"a",@progbits
	.sectionflags	@""
	.align	4
.nv.constant0._Z15assign_clustersPKfS0_Piiii:
	.zero		932


//--------------------- SYMBOLS --------------------------

	.type		.nv.reservedSmem.offset0,@object
	.size		.nv.reservedSmem.offset0,0x4
	.type		.nv.reservedSmem.cap,@object
	.size		.nv.reservedSmem.cap,0x4
